//
// Generated by NVIDIA NVVM Compiler
//
// Compiler Build ID: CL-36424714
// Cuda compilation tools, release 13.0, V13.0.88
// Based on NVVM 20.0.0
//

.version 9.0
.target sm_100
.address_size 64

	// .globl	_Z9reduce_v1PfS_m
// _ZZ9reduce_v2PfS_mE6s_data has been demoted
// _ZZ9reduce_v3PfS_mE6s_data has been demoted
// _ZZ9reduce_v4PfS_mE6s_data has been demoted
// _ZZ9reduce_v5PfS_mE6s_data has been demoted
// _ZZ9reduce_v6PfS_mE6s_data has been demoted
// _ZZ9reduce_v9ILj256ELj4EEvPfS0_mE6s_data has been demoted

.visible .entry _Z9reduce_v1PfS_m(
	.param .u64 .ptr .align 1 _Z9reduce_v1PfS_m_param_0,
	.param .u64 .ptr .align 1 _Z9reduce_v1PfS_m_param_1,
	.param .u64 _Z9reduce_v1PfS_m_param_2
)
{
	.reg .pred 	%p<6>;
	.reg .b32 	%r<14>;
	.reg .b32 	%f<5>;
	.reg .b64 	%rd<15>;

	ld.param.u64 	%rd5, [_Z9reduce_v1PfS_m_param_0];
	ld.param.u64 	%rd4, [_Z9reduce_v1PfS_m_param_1];
	ld.param.u64 	%rd6, [_Z9reduce_v1PfS_m_param_2];
	cvta.to.global.u64 	%rd1, %rd5;
	mov.u32 	%r1, %ctaid.x;
	mov.u32 	%r2, %ntid.x;
	mul.lo.s32 	%r3, %r1, %r2;
	mov.u32 	%r4, %tid.x;
	add.s32 	%r7, %r3, %r4;
	cvt.u64.u32 	%rd2, %r7;
	setp.le.u64 	%p1, %rd6, %rd2;
	@%p1 bra 	$L__BB0_8;
	setp.lt.u32 	%p2, %r2, 2;
	@%p2 bra 	$L__BB0_6;
	shl.b64 	%rd7, %rd2, 2;
	add.s64 	%rd3, %rd1, %rd7;
	mov.b32 	%r13, 1;
	cvt.u32.u64 	%r11, %rd2;
$L__BB0_3:
	shl.b32 	%r6, %r13, 1;
	add.s32 	%r9, %r6, -1;
	and.b32  	%r10, %r9, %r4;
	setp.ne.s32 	%p3, %r10, 0;
	@%p3 bra 	$L__BB0_5;
	add.s32 	%r12, %r13, %r11;
	mul.wide.u32 	%rd8, %r12, 4;
	add.s64 	%rd9, %rd1, %rd8;
	ld.global.f32 	%f1, [%rd9];
	ld.global.f32 	%f2, [%rd3];
	add.f32 	%f3, %f1, %f2;
	st.global.f32 	[%rd3], %f3;
$L__BB0_5:
	bar.sync 	0;
	setp.lt.u32 	%p4, %r6, %r2;
	mov.u32 	%r13, %r6;
	@%p4 bra 	$L__BB0_3;
$L__BB0_6:
	setp.ne.s32 	%p5, %r4, 0;
	@%p5 bra 	$L__BB0_8;
	mul.wide.u32 	%rd10, %r3, 4;
	add.s64 	%rd11, %rd1, %rd10;
	ld.global.f32 	%f4, [%rd11];
	cvta.to.global.u64 	%rd12, %rd4;
	mul.wide.u32 	%rd13, %r1, 4;
	add.s64 	%rd14, %rd12, %rd13;
	st.global.f32 	[%rd14], %f4;
$L__BB0_8:
	ret;

}
	// .globl	_Z9reduce_v2PfS_m
.visible .entry _Z9reduce_v2PfS_m(
	.param .u64 .ptr .align 1 _Z9reduce_v2PfS_m_param_0,
	.param .u64 .ptr .align 1 _Z9reduce_v2PfS_m_param_1,
	.param .u64 _Z9reduce_v2PfS_m_param_2
)
{
	.reg .pred 	%p<6>;
	.reg .b32 	%r<16>;
	.reg .b32 	%f<6>;
	.reg .b64 	%rd<11>;
	// demoted variable
	.shared .align 4 .b8 _ZZ9reduce_v2PfS_mE6s_data[1024];
	ld.param.u64 	%rd2, [_Z9reduce_v2PfS_m_param_0];
	ld.param.u64 	%rd3, [_Z9reduce_v2PfS_m_param_1];
	ld.param.u64 	%rd4, [_Z9reduce_v2PfS_m_param_2];
	mov.u32 	%r1, %ctaid.x;
	mov.u32 	%r2, %ntid.x;
	mov.u32 	%r3, %tid.x;
	mad.lo.s32 	%r7, %r1, %r2, %r3;
	cvt.u64.u32 	%rd1, %r7;
	setp.le.u64 	%p1, %rd4, %rd1;
	@%p1 bra 	$L__BB1_8;
	cvta.to.global.u64 	%rd5, %rd2;
	shl.b64 	%rd6, %rd1, 2;
	add.s64 	%rd7, %rd5, %rd6;
	ld.global.f32 	%f1, [%rd7];
	shl.b32 	%r8, %r3, 2;
	mov.u32 	%r9, _ZZ9reduce_v2PfS_mE6s_data;
	add.s32 	%r4, %r9, %r8;
	st.shared.f32 	[%r4], %f1;
	bar.sync 	0;
	setp.lt.u32 	%p2, %r2, 2;
	@%p2 bra 	$L__BB1_6;
	mov.b32 	%r15, 1;
$L__BB1_3:
	shl.b32 	%r6, %r15, 1;
	add.s32 	%r11, %r6, -1;
	and.b32  	%r12, %r11, %r3;
	setp.ne.s32 	%p3, %r12, 0;
	@%p3 bra 	$L__BB1_5;
	shl.b32 	%r13, %r15, 2;
	add.s32 	%r14, %r4, %r13;
	ld.shared.f32 	%f2, [%r14];
	ld.shared.f32 	%f3, [%r4];
	add.f32 	%f4, %f2, %f3;
	st.shared.f32 	[%r4], %f4;
$L__BB1_5:
	bar.sync 	0;
	setp.lt.u32 	%p4, %r6, %r2;
	mov.u32 	%r15, %r6;
	@%p4 bra 	$L__BB1_3;
$L__BB1_6:
	setp.ne.s32 	%p5, %r3, 0;
	@%p5 bra 	$L__BB1_8;
	ld.shared.f32 	%f5, [_ZZ9reduce_v2PfS_mE6s_data];
	cvta.to.global.u64 	%rd8, %rd3;
	mul.wide.u32 	%rd9, %r1, 4;
	add.s64 	%rd10, %rd8, %rd9;
	st.global.f32 	[%rd10], %f5;
$L__BB1_8:
	ret;

}
	// .globl	_Z9reduce_v3PfS_m
.visible .entry _Z9reduce_v3PfS_m(
	.param .u64 .ptr .align 1 _Z9reduce_v3PfS_m_param_0,
	.param .u64 .ptr .align 1 _Z9reduce_v3PfS_m_param_1,
	.param .u64 _Z9reduce_v3PfS_m_param_2
)
{
	.reg .pred 	%p<6>;
	.reg .b32 	%r<19>;
	.reg .b32 	%f<6>;
	.reg .b64 	%rd<11>;
	// demoted variable
	.shared .align 4 .b8 _ZZ9reduce_v3PfS_mE6s_data[1024];
	ld.param.u64 	%rd2, [_Z9reduce_v3PfS_m_param_0];
	ld.param.u64 	%rd3, [_Z9reduce_v3PfS_m_param_1];
	ld.param.u64 	%rd4, [_Z9reduce_v3PfS_m_param_2];
	mov.u32 	%r1, %ctaid.x;
	mov.u32 	%r2, %ntid.x;
	mov.u32 	%r3, %tid.x;
	mad.lo.s32 	%r7, %r1, %r2, %r3;
	cvt.u64.u32 	%rd1, %r7;
	setp.le.u64 	%p1, %rd4, %rd1;
	@%p1 bra 	$L__BB2_8;
	cvta.to.global.u64 	%rd5, %rd2;
	shl.b64 	%rd6, %rd1, 2;
	add.s64 	%rd7, %rd5, %rd6;
	ld.global.f32 	%f1, [%rd7];
	shl.b32 	%r8, %r3, 2;
	mov.u32 	%r9, _ZZ9reduce_v3PfS_mE6s_data;
	add.s32 	%r10, %r9, %r8;
	st.shared.f32 	[%r10], %f1;
	bar.sync 	0;
	setp.lt.u32 	%p2, %r2, 2;
	@%p2 bra 	$L__BB2_6;
	mov.b32 	%r18, 1;
$L__BB2_3:
	shl.b32 	%r5, %r18, 1;
	mul.lo.s32 	%r6, %r5, %r3;
	setp.ge.u32 	%p3, %r6, %r2;
	@%p3 bra 	$L__BB2_5;
	add.s32 	%r12, %r6, %r18;
	shl.b32 	%r13, %r12, 2;
	add.s32 	%r15, %r9, %r13;
	ld.shared.f32 	%f2, [%r15];
	shl.b32 	%r16, %r6, 2;
	add.s32 	%r17, %r9, %r16;
	ld.shared.f32 	%f3, [%r17];
	add.f32 	%f4, %f2, %f3;
	st.shared.f32 	[%r17], %f4;
$L__BB2_5:
	bar.sync 	0;
	setp.lt.u32 	%p4, %r5, %r2;
	mov.u32 	%r18, %r5;
	@%p4 bra 	$L__BB2_3;
$L__BB2_6:
	setp.ne.s32 	%p5, %r3, 0;
	@%p5 bra 	$L__BB2_8;
	ld.shared.f32 	%f5, [_ZZ9reduce_v3PfS_mE6s_data];
	cvta.to.global.u64 	%rd8, %rd3;
	mul.wide.u32 	%rd9, %r1, 4;
	add.s64 	%rd10, %rd8, %rd9;
	st.global.f32 	[%rd10], %f5;
$L__BB2_8:
	ret;

}
	// .globl	_Z9reduce_v4PfS_m
.visible .entry _Z9reduce_v4PfS_m(
	.param .u64 .ptr .align 1 _Z9reduce_v4PfS_m_param_0,
	.param .u64 .ptr .align 1 _Z9reduce_v4PfS_m_param_1,
	.param .u64 _Z9reduce_v4PfS_m_param_2
)
{
	.reg .pred 	%p<6>;
	.reg .b32 	%r<13>;
	.reg .b32 	%f<6>;
	.reg .b64 	%rd<11>;
	// demoted variable
	.shared .align 4 .b8 _ZZ9reduce_v4PfS_mE6s_data[1024];
	ld.param.u64 	%rd2, [_Z9reduce_v4PfS_m_param_0];
	ld.param.u64 	%rd3, [_Z9reduce_v4PfS_m_param_1];
	ld.param.u64 	%rd4, [_Z9reduce_v4PfS_m_param_2];
	mov.u32 	%r1, %ctaid.x;
	mov.u32 	%r12, %ntid.x;
	mov.u32 	%r3, %tid.x;
	mad.lo.s32 	%r7, %r1, %r12, %r3;
	cvt.u64.u32 	%rd1, %r7;
	setp.le.u64 	%p1, %rd4, %rd1;
	@%p1 bra 	$L__BB3_7;
	cvta.to.global.u64 	%rd5, %rd2;
	shl.b64 	%rd6, %rd1, 2;
	add.s64 	%rd7, %rd5, %rd6;
	ld.global.f32 	%f1, [%rd7];
	shl.b32 	%r8, %r3, 2;
	mov.u32 	%r9, _ZZ9reduce_v4PfS_mE6s_data;
	add.s32 	%r4, %r9, %r8;
	st.shared.f32 	[%r4], %f1;
	bar.sync 	0;
	setp.lt.u32 	%p2, %r12, 2;
	@%p2 bra 	$L__BB3_5;
$L__BB3_2:
	shr.u32 	%r6, %r12, 1;
	setp.ge.u32 	%p3, %r3, %r6;
	@%p3 bra 	$L__BB3_4;
	shl.b32 	%r10, %r6, 2;
	add.s32 	%r11, %r4, %r10;
	ld.shared.f32 	%f2, [%r11];
	ld.shared.f32 	%f3, [%r4];
	add.f32 	%f4, %f2, %f3;
	st.shared.f32 	[%r4], %f4;
$L__BB3_4:
	bar.sync 	0;
	setp.gt.u32 	%p4, %r12, 3;
	mov.u32 	%r12, %r6;
	@%p4 bra 	$L__BB3_2;
$L__BB3_5:
	setp.ne.s32 	%p5, %r3, 0;
	@%p5 bra 	$L__BB3_7;
	ld.shared.f32 	%f5, [_ZZ9reduce_v4PfS_mE6s_data];
	cvta.to.global.u64 	%rd8, %rd3;
	mul.wide.u32 	%rd9, %r1, 4;
	add.s64 	%rd10, %rd8, %rd9;
	st.global.f32 	[%rd10], %f5;
$L__BB3_7:
	ret;

}
	// .globl	_Z9reduce_v5PfS_m
.visible .entry _Z9reduce_v5PfS_m(
	.param .u64 .ptr .align 1 _Z9reduce_v5PfS_m_param_0,
	.param .u64 .ptr .align 1 _Z9reduce_v5PfS_m_param_1,
	.param .u64 _Z9reduce_v5PfS_m_param_2
)
{
	.reg .pred 	%p<6>;
	.reg .b32 	%r<17>;
	.reg .b32 	%f<8>;
	.reg .b64 	%rd<13>;
	// demoted variable
	.shared .align 4 .b8 _ZZ9reduce_v5PfS_mE6s_data[1024];
	ld.param.u64 	%rd2, [_Z9reduce_v5PfS_m_param_0];
	ld.param.u64 	%rd3, [_Z9reduce_v5PfS_m_param_1];
	ld.param.u64 	%rd4, [_Z9reduce_v5PfS_m_param_2];
	mov.u32 	%r1, %ctaid.x;
	mov.u32 	%r16, %ntid.x;
	mul.lo.s32 	%r7, %r16, %r1;
	shl.b32 	%r8, %r7, 1;
	mov.u32 	%r3, %tid.x;
	add.s32 	%r9, %r8, %r3;
	cvt.u64.u32 	%rd1, %r9;
	setp.le.u64 	%p1, %rd4, %rd1;
	@%p1 bra 	$L__BB4_7;
	cvt.u32.u64 	%r10, %rd1;
	cvta.to.global.u64 	%rd5, %rd2;
	shl.b64 	%rd6, %rd1, 2;
	add.s64 	%rd7, %rd5, %rd6;
	ld.global.f32 	%f1, [%rd7];
	add.s32 	%r11, %r10, %r16;
	mul.wide.u32 	%rd8, %r11, 4;
	add.s64 	%rd9, %rd5, %rd8;
	ld.global.f32 	%f2, [%rd9];
	add.f32 	%f3, %f1, %f2;
	shl.b32 	%r12, %r3, 2;
	mov.u32 	%r13, _ZZ9reduce_v5PfS_mE6s_data;
	add.s32 	%r4, %r13, %r12;
	st.shared.f32 	[%r4], %f3;
	bar.sync 	0;
	setp.lt.u32 	%p2, %r16, 2;
	@%p2 bra 	$L__BB4_5;
$L__BB4_2:
	shr.u32 	%r6, %r16, 1;
	setp.ge.u32 	%p3, %r3, %r6;
	@%p3 bra 	$L__BB4_4;
	shl.b32 	%r14, %r6, 2;
	add.s32 	%r15, %r4, %r14;
	ld.shared.f32 	%f4, [%r15];
	ld.shared.f32 	%f5, [%r4];
	add.f32 	%f6, %f4, %f5;
	st.shared.f32 	[%r4], %f6;
$L__BB4_4:
	bar.sync 	0;
	setp.gt.u32 	%p4, %r16, 3;
	mov.u32 	%r16, %r6;
	@%p4 bra 	$L__BB4_2;
$L__BB4_5:
	setp.ne.s32 	%p5, %r3, 0;
	@%p5 bra 	$L__BB4_7;
	ld.shared.f32 	%f7, [_ZZ9reduce_v5PfS_mE6s_data];
	cvta.to.global.u64 	%rd10, %rd3;
	mul.wide.u32 	%rd11, %r1, 4;
	add.s64 	%rd12, %rd10, %rd11;
	st.global.f32 	[%rd12], %f7;
$L__BB4_7:
	ret;

}
	// .globl	_Z9reduce_v6PfS_m
.visible .entry _Z9reduce_v6PfS_m(
	.param .u64 .ptr .align 1 _Z9reduce_v6PfS_m_param_0,
	.param .u64 .ptr .align 1 _Z9reduce_v6PfS_m_param_1,
	.param .u64 _Z9reduce_v6PfS_m_param_2
)
{
	.reg .pred 	%p<7>;
	.reg .b32 	%r<17>;
	.reg .b32 	%f<26>;
	.reg .b64 	%rd<13>;
	// demoted variable
	.shared .align 4 .b8 _ZZ9reduce_v6PfS_mE6s_data[1024];
	ld.param.u64 	%rd2, [_Z9reduce_v6PfS_m_param_0];
	ld.param.u64 	%rd3, [_Z9reduce_v6PfS_m_param_1];
	ld.param.u64 	%rd4, [_Z9reduce_v6PfS_m_param_2];
	mov.u32 	%r1, %ctaid.x;
	mov.u32 	%r16, %ntid.x;
	mul.lo.s32 	%r7, %r16, %r1;
	shl.b32 	%r8, %r7, 1;
	mov.u32 	%r3, %tid.x;
	add.s32 	%r9, %r8, %r3;
	cvt.u64.u32 	%rd1, %r9;
	setp.le.u64 	%p1, %rd4, %rd1;
	@%p1 bra 	$L__BB5_8;
	cvt.u32.u64 	%r10, %rd1;
	cvta.to.global.u64 	%rd5, %rd2;
	shl.b64 	%rd6, %rd1, 2;
	add.s64 	%rd7, %rd5, %rd6;
	ld.global.f32 	%f1, [%rd7];
	add.s32 	%r11, %r10, %r16;
	mul.wide.u32 	%rd8, %r11, 4;
	add.s64 	%rd9, %rd5, %rd8;
	ld.global.f32 	%f2, [%rd9];
	add.f32 	%f3, %f1, %f2;
	shl.b32 	%r12, %r3, 2;
	mov.u32 	%r13, _ZZ9reduce_v6PfS_mE6s_data;
	add.s32 	%r4, %r13, %r12;
	st.shared.f32 	[%r4], %f3;
	bar.sync 	0;
	setp.lt.u32 	%p2, %r16, 66;
	@%p2 bra 	$L__BB5_5;
$L__BB5_2:
	shr.u32 	%r6, %r16, 1;
	setp.ge.u32 	%p3, %r3, %r6;
	@%p3 bra 	$L__BB5_4;
	shl.b32 	%r14, %r6, 2;
	add.s32 	%r15, %r4, %r14;
	ld.shared.f32 	%f4, [%r15];
	ld.shared.f32 	%f5, [%r4];
	add.f32 	%f6, %f4, %f5;
	st.shared.f32 	[%r4], %f6;
$L__BB5_4:
	bar.sync 	0;
	setp.gt.u32 	%p4, %r16, 131;
	mov.u32 	%r16, %r6;
	@%p4 bra 	$L__BB5_2;
$L__BB5_5:
	setp.gt.u32 	%p5, %r3, 31;
	@%p5 bra 	$L__BB5_8;
	ld.volatile.shared.f32 	%f7, [%r4+128];
	ld.volatile.shared.f32 	%f8, [%r4];
	add.f32 	%f9, %f7, %f8;
	st.volatile.shared.f32 	[%r4], %f9;
	ld.volatile.shared.f32 	%f10, [%r4+64];
	ld.volatile.shared.f32 	%f11, [%r4];
	add.f32 	%f12, %f10, %f11;
	st.volatile.shared.f32 	[%r4], %f12;
	ld.volatile.shared.f32 	%f13, [%r4+32];
	ld.volatile.shared.f32 	%f14, [%r4];
	add.f32 	%f15, %f13, %f14;
	st.volatile.shared.f32 	[%r4], %f15;
	ld.volatile.shared.f32 	%f16, [%r4+16];
	ld.volatile.shared.f32 	%f17, [%r4];
	add.f32 	%f18, %f16, %f17;
	st.volatile.shared.f32 	[%r4], %f18;
	ld.volatile.shared.f32 	%f19, [%r4+8];
	ld.volatile.shared.f32 	%f20, [%r4];
	add.f32 	%f21, %f19, %f20;
	st.volatile.shared.f32 	[%r4], %f21;
	ld.volatile.shared.f32 	%f22, [%r4+4];
	ld.volatile.shared.f32 	%f23, [%r4];
	add.f32 	%f24, %f22, %f23;
	st.volatile.shared.f32 	[%r4], %f24;
	setp.ne.s32 	%p6, %r3, 0;
	@%p6 bra 	$L__BB5_8;
	ld.shared.f32 	%f25, [_ZZ9reduce_v6PfS_mE6s_data];
	cvta.to.global.u64 	%rd10, %rd3;
	mul.wide.u32 	%rd11, %r1, 4;
	add.s64 	%rd12, %rd10, %rd11;
	st.global.f32 	[%rd12], %f25;
$L__BB5_8:
	ret;

}
	// .globl	_Z9reduce_v9ILj256ELj4EEvPfS0_m
.visible .entry _Z9reduce_v9ILj256ELj4EEvPfS0_m(
	.param .u64 .ptr .align 1 _Z9reduce_v9ILj256ELj4EEvPfS0_m_param_0,
	.param .u64 .ptr .align 1 _Z9reduce_v9ILj256ELj4EEvPfS0_m_param_1,
	.param .u64 _Z9reduce_v9ILj256ELj4EEvPfS0_m_param_2
)
{
	.reg .pred 	%p<13>;
	.reg .b16 	%rs<4>;
	.reg .b32 	%r<58>;
	.reg .b32 	%f<44>;
	.reg .b64 	%rd<19>;
	// demoted variable
	.shared .align 4 .b8 _ZZ9reduce_v9ILj256ELj4EEvPfS0_mE6s_data[1024];
	ld.param.u64 	%rd3, [_Z9reduce_v9ILj256ELj4EEvPfS0_m_param_0];
	ld.param.u64 	%rd2, [_Z9reduce_v9ILj256ELj4EEvPfS0_m_param_1];
	cvta.to.global.u64 	%rd1, %rd3;
	mov.u32 	%r1, %ctaid.x;
	mov.u32 	%r2, %ntid.x;
	shl.b32 	%r3, %r2, 2;
	mov.u32 	%r4, %tid.x;
	mad.lo.s32 	%r5, %r3, %r1, %r4;
	shl.b32 	%r6, %r2, 1;
	add.s32 	%r27, %r3, -1;
	cvt.u16.u32 	%rs1, %r27;
	cvt.u16.u32 	%rs2, %r6;
	div.u16 	%rs3, %rs1, %rs2;
	cvt.u32.u16 	%r7, %rs3;
	setp.gt.u32 	%p1, %r6, %r27;
	mov.b32 	%r57, 0;
	mov.f32 	%f41, 0f00000000;
	@%p1 bra 	$L__BB6_3;
	add.s32 	%r29, %r7, 1;
	shl.b32 	%r30, %r1, 2;
	or.b32  	%r31, %r30, 3;
	mad.lo.s32 	%r55, %r2, %r31, %r4;
	or.b32  	%r32, %r30, 2;
	mad.lo.s32 	%r54, %r2, %r32, %r4;
	mad.lo.s32 	%r33, %r2, %r30, %r2;
	add.s32 	%r53, %r4, %r33;
	and.b32  	%r34, %r29, 131070;
	neg.s32 	%r51, %r34;
	mov.b32 	%r57, 0;
	mov.f32 	%f41, 0f00000000;
	mov.u32 	%r52, %r5;
$L__BB6_2:
	.pragma "nounroll";
	mul.wide.u32 	%rd4, %r52, 4;
	add.s64 	%rd5, %rd1, %rd4;
	ld.global.f32 	%f11, [%rd5];
	mul.wide.u32 	%rd6, %r53, 4;
	add.s64 	%rd7, %rd1, %rd6;
	ld.global.f32 	%f12, [%rd7];
	add.f32 	%f13, %f11, %f12;
	add.f32 	%f14, %f41, %f13;
	add.s32 	%r35, %r57, %r6;
	mul.wide.u32 	%rd8, %r54, 4;
	add.s64 	%rd9, %rd1, %rd8;
	ld.global.f32 	%f15, [%rd9];
	mul.wide.u32 	%rd10, %r55, 4;
	add.s64 	%rd11, %rd1, %rd10;
	ld.global.f32 	%f16, [%rd11];
	add.f32 	%f17, %f15, %f16;
	add.f32 	%f41, %f14, %f17;
	add.s32 	%r57, %r35, %r6;
	add.s32 	%r55, %r55, %r3;
	add.s32 	%r54, %r54, %r3;
	add.s32 	%r53, %r53, %r3;
	add.s32 	%r52, %r52, %r3;
	add.s32 	%r51, %r51, 2;
	setp.ne.s32 	%p2, %r51, 0;
	@%p2 bra 	$L__BB6_2;
$L__BB6_3:
	and.b32  	%r36, %r7, 1;
	setp.eq.b32 	%p3, %r36, 1;
	@%p3 bra 	$L__BB6_5;
	add.s32 	%r37, %r5, %r57;
	mul.wide.u32 	%rd12, %r37, 4;
	add.s64 	%rd13, %rd1, %rd12;
	ld.global.f32 	%f18, [%rd13];
	add.s32 	%r38, %r37, %r2;
	mul.wide.u32 	%rd14, %r38, 4;
	add.s64 	%rd15, %rd1, %rd14;
	ld.global.f32 	%f19, [%rd15];
	add.f32 	%f20, %f18, %f19;
	add.f32 	%f41, %f41, %f20;
$L__BB6_5:
	shl.b32 	%r39, %r4, 2;
	mov.u32 	%r40, _ZZ9reduce_v9ILj256ELj4EEvPfS0_mE6s_data;
	add.s32 	%r25, %r40, %r39;
	st.shared.f32 	[%r25], %f41;
	bar.sync 	0;
	setp.gt.u32 	%p4, %r4, 127;
	@%p4 bra 	$L__BB6_10;
	ld.shared.f32 	%f21, [%r25+512];
	ld.shared.f32 	%f22, [%r25];
	add.f32 	%f23, %f21, %f22;
	st.shared.f32 	[%r25], %f23;
	bar.sync 	0;
	setp.gt.u32 	%p5, %r4, 63;
	@%p5 bra 	$L__BB6_10;
	ld.shared.f32 	%f24, [%r25+256];
	ld.shared.f32 	%f25, [%r25];
	add.f32 	%f26, %f24, %f25;
	st.shared.f32 	[%r25], %f26;
	bar.sync 	0;
	setp.gt.u32 	%p6, %r4, 31;
	@%p6 bra 	$L__BB6_10;
	ld.shared.f32 	%f27, [%r25+128];
	ld.shared.f32 	%f28, [%r25];
	add.f32 	%f29, %f27, %f28;
	st.shared.f32 	[%r25], %f29;
	bar.sync 	0;
	ld.shared.f32 	%f30, [%r25];
	mov.b32 	%r41, %f30;
	shfl.sync.down.b32	%r42|%p7, %r41, 16, 31, -1;
	mov.b32 	%f31, %r42;
	add.f32 	%f32, %f30, %f31;
	mov.b32 	%r43, %f32;
	shfl.sync.down.b32	%r44|%p8, %r43, 8, 31, -1;
	mov.b32 	%f33, %r44;
	add.f32 	%f34, %f32, %f33;
	mov.b32 	%r45, %f34;
	shfl.sync.down.b32	%r46|%p9, %r45, 4, 31, -1;
	mov.b32 	%f35, %r46;
	add.f32 	%f36, %f34, %f35;
	mov.b32 	%r47, %f36;
	shfl.sync.down.b32	%r48|%p10, %r47, 2, 31, -1;
	mov.b32 	%f37, %r48;
	add.f32 	%f38, %f36, %f37;
	mov.b32 	%r49, %f38;
	shfl.sync.down.b32	%r50|%p11, %r49, 1, 31, -1;
	mov.b32 	%f39, %r50;
	add.f32 	%f7, %f38, %f39;
	setp.ne.s32 	%p12, %r4, 0;
	@%p12 bra 	$L__BB6_10;
	cvta.to.global.u64 	%rd16, %rd2;
	mul.wide.u32 	%rd17, %r1, 4;
	add.s64 	%rd18, %rd16, %rd17;
	st.global.f32 	[%rd18], %f7;
$L__BB6_10:
	ret;

}


// ===== COMPILED SASS (sm_100) =====

	.target	sm_100

	.elftype	@"ET_EXEC"


//--------------------- .note.nv.tkinfo           --------------------------
	.section	.note.nv.tkinfo,"",@"SHT_NOTE"
	.sectionflags	@"SHF_NOTE_NV_TKINFO"
	.tkinfo
        /*0018*/ 	.word	0x00000002
        /*0030*/ 	.string	""
        /*0030*/ 	.string	"ptxas"
        /*0030*/ 	.string	"Cuda compilation tools, release 13.0, V13.0.88"
        /*0030*/ 	.string	"Build cuda_13.0.r13.0/compiler.36424714_0"
        /*0030*/ 	.string	"-arch sm_100 -m 64 "



//--------------------- .note.nv.cuinfo           --------------------------
	.section	.note.nv.cuinfo,"",@"SHT_NOTE"
	.sectionflags	@"SHF_NOTE_NV_CUINFO"
        /*0018*/ 	.short	0x0002
        /*001a*/ 	.short	0x0064
        /*001c*/ 	.short	0x0082
	.zero		2


//--------------------- .nv.info                  --------------------------
	.section	.nv.info,"",@"SHT_CUDA_INFO"
	.align	4


	//----- nvinfo : EIATTR_REGCOUNT
	.align		4
        /*0000*/ 	.byte	0x04, 0x2f
        /*0002*/ 	.short	(.L_1 - .L_0)
	.align		4
.L_0:
        /*0004*/ 	.word	index@(_Z9reduce_v1PfS_m)
        /*0008*/ 	.word	0x00000010


	//----- nvinfo : EIATTR_FRAME_SIZE
	.align		4
.L_1:
        /*000c*/ 	.byte	0x04, 0x11
        /*000e*/ 	.short	(.L_3 - .L_2)
	.align		4
.L_2:
        /*0010*/ 	.word	index@(_Z9reduce_v1PfS_m)
        /*0014*/ 	.word	0x00000000


	//----- nvinfo : EIATTR_REGCOUNT
	.align		4
.L_3:
        /*0018*/ 	.byte	0x04, 0x2f
        /*001a*/ 	.short	(.L_5 - .L_4)
	.align		4
.L_4:
        /*001c*/ 	.word	index@(_Z9reduce_v2PfS_m)
        /*0020*/ 	.word	0x0000000b


	//----- nvinfo : EIATTR_FRAME_SIZE
	.align		4
.L_5:
        /*0024*/ 	.byte	0x04, 0x11
        /*0026*/ 	.short	(.L_7 - .L_6)
	.align		4
.L_6:
        /*0028*/ 	.word	index@(_Z9reduce_v2PfS_m)
        /*002c*/ 	.word	0x00000000


	//----- nvinfo : EIATTR_REGCOUNT
	.align		4
.L_7:
        /*0030*/ 	.byte	0x04, 0x2f
        /*0032*/ 	.short	(.L_9 - .L_8)
	.align		4
.L_8:
        /*0034*/ 	.word	index@(_Z9reduce_v3PfS_m)
        /*0038*/ 	.word	0x0000000a


	//----- nvinfo : EIATTR_FRAME_SIZE
	.align		4
.L_9:
        /*003c*/ 	.byte	0x04, 0x11
        /*003e*/ 	.short	(.L_11 - .L_10)
	.align		4
.L_10:
        /*0040*/ 	.word	index@(_Z9reduce_v3PfS_m)
        /*0044*/ 	.word	0x00000000


	//----- nvinfo : EIATTR_REGCOUNT
	.align		4
.L_11:
        /*0048*/ 	.byte	0x04, 0x2f
        /*004a*/ 	.short	(.L_13 - .L_12)
	.align		4
.L_12:
        /*004c*/ 	.word	index@(_Z9reduce_v4PfS_m)
        /*0050*/ 	.word	0x0000000b


	//----- nvinfo : EIATTR_FRAME_SIZE
	.align		4
.L_13:
        /*0054*/ 	.byte	0x04, 0x11
        /*0056*/ 	.short	(.L_15 - .L_14)
	.align		4
.L_14:
        /*0058*/ 	.word	index@(_Z9reduce_v4PfS_m)
        /*005c*/ 	.word	0x00000000


	//----- nvinfo : EIATTR_REGCOUNT
	.align		4
.L_15:
        /*0060*/ 	.byte	0x04, 0x2f
        /*0062*/ 	.short	(.L_17 - .L_16)
	.align		4
.L_16:
        /*0064*/ 	.word	index@(_Z9reduce_v5PfS_m)
        /*0068*/ 	.word	0x00000010


	//----- nvinfo : EIATTR_FRAME_SIZE
	.align		4
.L_17:
        /*006c*/ 	.byte	0x04, 0x11
        /*006e*/ 	.short	(.L_19 - .L_18)
	.align		4
.L_18:
        /*0070*/ 	.word	index@(_Z9reduce_v5PfS_m)
        /*0074*/ 	.word	0x00000000


	//----- nvinfo : EIATTR_REGCOUNT
	.align		4
.L_19:
        /*0078*/ 	.byte	0x04, 0x2f
        /*007a*/ 	.short	(.L_21 - .L_20)
	.align		4
.L_20:
        /*007c*/ 	.word	index@(_Z9reduce_v6PfS_m)
        /*0080*/ 	.word	0x0000000d


	//----- nvinfo : EIATTR_FRAME_SIZE
	.align		4
.L_21:
        /*0084*/ 	.byte	0x04, 0x11
        /*0086*/ 	.short	(.L_23 - .L_22)
	.align		4
.L_22:
        /*0088*/ 	.word	index@(_Z9reduce_v6PfS_m)
        /*008c*/ 	.word	0x00000000


	//----- nvinfo : EIATTR_REGCOUNT
	.align		4
.L_23:
        /*0090*/ 	.byte	0x04, 0x2f
        /*0092*/ 	.short	(.L_25 - .L_24)
	.align		4
.L_24:
        /*0094*/ 	.word	index@(_Z9reduce_v9ILj256ELj4EEvPfS0_m)
        /*0098*/ 	.word	0x0000001c


	//----- nvinfo : EIATTR_FRAME_SIZE
	.align		4
.L_25:
        /*009c*/ 	.byte	0x04, 0x11
        /*009e*/ 	.short	(.L_27 - .L_26)
	.align		4
.L_26:
        /*00a0*/ 	.word	index@($__internal_0_$__cuda_sm20_div_u16)
        /*00a4*/ 	.word	0x00000000


	//----- nvinfo : EIATTR_FRAME_SIZE
	.align		4
.L_27:
        /*00a8*/ 	.byte	0x04, 0x11
        /*00aa*/ 	.short	(.L_29 - .L_28)
	.align		4
.L_28:
        /*00ac*/ 	.word	index@(_Z9reduce_v9ILj256ELj4EEvPfS0_m)
        /*00b0*/ 	.word	0x00000000


	//----- nvinfo : EIATTR_MIN_STACK_SIZE
	.align		4
.L_29:
        /*00b4*/ 	.byte	0x04, 0x12
        /*00b6*/ 	.short	(.L_31 - .L_30)
	.align		4
.L_30:
        /*00b8*/ 	.word	index@(_Z9reduce_v9ILj256ELj4EEvPfS0_m)
        /*00bc*/ 	.word	0x00000000


	//----- nvinfo : EIATTR_MIN_STACK_SIZE
	.align		4
.L_31:
        /*00c0*/ 	.byte	0x04, 0x12
        /*00c2*/ 	.short	(.L_33 - .L_32)
	.align		4
.L_32:
        /*00c4*/ 	.word	index@(_Z9reduce_v6PfS_m)
        /*00c8*/ 	.word	0x00000000


	//----- nvinfo : EIATTR_MIN_STACK_SIZE
	.align		4
.L_33:
        /*00cc*/ 	.byte	0x04, 0x12
        /*00ce*/ 	.short	(.L_35 - .L_34)
	.align		4
.L_34:
        /*00d0*/ 	.word	index@(_Z9reduce_v5PfS_m)
        /*00d4*/ 	.word	0x00000000


	//----- nvinfo : EIATTR_MIN_STACK_SIZE
	.align		4
.L_35:
        /*00d8*/ 	.byte	0x04, 0x12
        /*00da*/ 	.short	(.L_37 - .L_36)
	.align		4
.L_36:
        /*00dc*/ 	.word	index@(_Z9reduce_v4PfS_m)
        /*00e0*/ 	.word	0x00000000


	//----- nvinfo : EIATTR_MIN_STACK_SIZE
	.align		4
.L_37:
        /*00e4*/ 	.byte	0x04, 0x12
        /*00e6*/ 	.short	(.L_39 - .L_38)
	.align		4
.L_38:
        /*00e8*/ 	.word	index@(_Z9reduce_v3PfS_m)
        /*00ec*/ 	.word	0x00000000


	//----- nvinfo : EIATTR_MIN_STACK_SIZE
	.align		4
.L_39:
        /*00f0*/ 	.byte	0x04, 0x12
        /*00f2*/ 	.short	(.L_41 - .L_40)
	.align		4
.L_40:
        /*00f4*/ 	.word	index@(_Z9reduce_v2PfS_m)
        /*00f8*/ 	.word	0x00000000


	//----- nvinfo : EIATTR_MIN_STACK_SIZE
	.align		4
.L_41:
        /*00fc*/ 	.byte	0x04, 0x12
        /*00fe*/ 	.short	(.L_43 - .L_42)
	.align		4
.L_42:
        /*0100*/ 	.word	index@(_Z9reduce_v1PfS_m)
        /*0104*/ 	.word	0x00000000
.L_43:


//--------------------- .nv.compat                --------------------------
	.section	.nv.compat,"",@"SHT_CUDA_COMPAT_INFO"
	.align	4
        /*0000*/ 	.byte	0x02, 0x09, 0x00, 0x00, 0x02, 0x02, 0x01, 0x00, 0x02, 0x05, 0x05, 0x00, 0x03, 0x07, 0x01, 0x01
        /*0010*/ 	.byte	0x02, 0x03, 0x00, 0x00, 0x02, 0x06, 0x01, 0x00, 0x04, 0x0b, 0x08, 0x00, 0x01, 0x00, 0x00, 0x00
        /*0020*/ 	.byte	0x00, 0x00, 0x00, 0x00


//--------------------- .nv.info._Z9reduce_v9ILj256ELj4EEvPfS0_m --------------------------
	.section	.nv.info._Z9reduce_v9ILj256ELj4EEvPfS0_m,"",@"SHT_CUDA_INFO"
	.sectionflags	@""
	.align	4


	//----- nvinfo : EIATTR_CUDA_API_VERSION
	.align		4
        /*0000*/ 	.byte	0x04, 0x37
        /*0002*/ 	.short	(.L_45 - .L_44)
.L_44:
        /*0004*/ 	.word	0x00000082


	//----- nvinfo : EIATTR_KPARAM_INFO
	.align		4
.L_45:
        /*0008*/ 	.byte	0x04, 0x17
        /*000a*/ 	.short	(.L_47 - .L_46)
.L_46:
        /*000c*/ 	.word	0x00000000
        /*0010*/ 	.short	0x0002
        /*0012*/ 	.short	0x0010
        /*0014*/ 	.byte	0x00, 0xf0, 0x21, 0x00


	//----- nvinfo : EIATTR_KPARAM_INFO
	.align		4
.L_47:
        /*0018*/ 	.byte	0x04, 0x17
        /*001a*/ 	.short	(.L_49 - .L_48)
.L_48:
        /*001c*/ 	.word	0x00000000
        /*0020*/ 	.short	0x0001
        /*0022*/ 	.short	0x0008
        /*0024*/ 	.byte	0x00, 0xf5, 0x21, 0x00


	//----- nvinfo : EIATTR_KPARAM_INFO
	.align		4
.L_49:
        /*0028*/ 	.byte	0x04, 0x17
        /*002a*/ 	.short	(.L_51 - .L_50)
.L_50:
        /*002c*/ 	.word	0x00000000
        /*0030*/ 	.short	0x0000
        /*0032*/ 	.short	0x0000
        /*0034*/ 	.byte	0x00, 0xf5, 0x21, 0x00


	//----- nvinfo : EIATTR_SPARSE_MMA_MASK
	.align		4
.L_51:
        /*0038*/ 	.byte	0x03, 0x50
        /*003a*/ 	.short	0x0000


	//----- nvinfo : EIATTR_MAXREG_COUNT
	.align		4
        /*003c*/ 	.byte	0x03, 0x1b
        /*003e*/ 	.short	0x00ff


	//----- nvinfo : EIATTR_NUM_BARRIERS
	.align		4
        /*0040*/ 	.byte	0x02, 0x4c
        /*0042*/ 	.byte	0x01
	.zero		1


	//----- nvinfo : EIATTR_MERCURY_ISA_VERSION
	.align		4
        /*0044*/ 	.byte	0x03, 0x5f
        /*0046*/ 	.short	0x0101


	//----- nvinfo : EIATTR_COOP_GROUP_MASK_REGIDS
	.align		4
        /*0048*/ 	.byte	0x04, 0x29
        /*004a*/ 	.short	(.L_53 - .L_52)


	//   ....[0]....
.L_52:
        /*004c*/ 	.word	0xffffffff


	//   ....[1]....
        /*0050*/ 	.word	0xffffffff


	//   ....[2]....
        /*0054*/ 	.word	0xffffffff


	//   ....[3]....
        /*0058*/ 	.word	0xffffffff


	//   ....[4]....
        /*005c*/ 	.word	0xffffffff


	//----- nvinfo : EIATTR_COOP_GROUP_INSTR_OFFSETS
	.align		4
.L_53:
        /*0060*/ 	.byte	0x04, 0x28
        /*0062*/ 	.short	(.L_55 - .L_54)


	//   ....[0]....
.L_54:
        /*0064*/ 	.word	0x000005c0


	//   ....[1]....
        /*0068*/ 	.word	0x000005e0


	//   ....[2]....
        /*006c*/ 	.word	0x00000600


	//   ....[3]....
        /*0070*/ 	.word	0x00000620


	//   ....[4]....
        /*0074*/ 	.word	0x00000640


	//----- nvinfo : EIATTR_VRC_CTA_INIT_COUNT
	.align		4
.L_55:
        /*0078*/ 	.byte	0x02, 0x4a
	.zero		1
	.zero		1


	//----- nvinfo : EIATTR_EXIT_INSTR_OFFSETS
	.align		4
        /*007c*/ 	.byte	0x04, 0x1c
        /*007e*/ 	.short	(.L_57 - .L_56)


	//   ....[0]....
.L_56:
        /*0080*/ 	.word	0x00000460


	//   ....[1]....
        /*0084*/ 	.word	0x000004d0


	//   ....[2]....
        /*0088*/ 	.word	0x00000540


	//   ....[3]....
        /*008c*/ 	.word	0x00000650


	//   ....[4]....
        /*0090*/ 	.word	0x000006a0


	//----- nvinfo : EIATTR_CRS_STACK_SIZE
	.align		4
.L_57:
        /*0094*/ 	.byte	0x04, 0x1e
        /*0096*/ 	.short	(.L_59 - .L_58)
.L_58:
        /*0098*/ 	.word	0x00000000


	//----- nvinfo : EIATTR_CBANK_PARAM_SIZE
	.align		4
.L_59:
        /*009c*/ 	.byte	0x03, 0x19
        /*009e*/ 	.short	0x0018


	//----- nvinfo : EIATTR_PARAM_CBANK
	.align		4
        /*00a0*/ 	.byte	0x04, 0x0a
        /*00a2*/ 	.short	(.L_61 - .L_60)
	.align		4
.L_60:
        /*00a4*/ 	.word	index@(.nv.constant0._Z9reduce_v9ILj256ELj4EEvPfS0_m)
        /*00a8*/ 	.short	0x0380
        /*00aa*/ 	.short	0x0018


	//----- nvinfo : EIATTR_SW_WAR
	.align		4
.L_61:
        /*00ac*/ 	.byte	0x04, 0x36
        /*00ae*/ 	.short	(.L_63 - .L_62)
.L_62:
        /*00b0*/ 	.word	0x00000008
.L_63:


//--------------------- .nv.info._Z9reduce_v6PfS_m --------------------------
	.section	.nv.info._Z9reduce_v6PfS_m,"",@"SHT_CUDA_INFO"
	.sectionflags	@""
	.align	4


	//----- nvinfo : EIATTR_CUDA_API_VERSION
	.align		4
        /*0000*/ 	.byte	0x04, 0x37
        /*0002*/ 	.short	(.L_65 - .L_64)
.L_64:
        /*0004*/ 	.word	0x00000082


	//----- nvinfo : EIATTR_KPARAM_INFO
	.align		4
.L_65:
        /*0008*/ 	.byte	0x04, 0x17
        /*000a*/ 	.short	(.L_67 - .L_66)
.L_66:
        /*000c*/ 	.word	0x00000000
        /*0010*/ 	.short	0x0002
        /*0012*/ 	.short	0x0010
        /*0014*/ 	.byte	0x00, 0xf0, 0x21, 0x00


	//----- nvinfo : EIATTR_KPARAM_INFO
	.align		4
.L_67:
        /*0018*/ 	.byte	0x04, 0x17
        /*001a*/ 	.short	(.L_69 - .L_68)
.L_68:
        /*001c*/ 	.word	0x00000000
        /*0020*/ 	.short	0x0001
        /*0022*/ 	.short	0x0008
        /*0024*/ 	.byte	0x00, 0xf5, 0x21, 0x00


	//----- nvinfo : EIATTR_KPARAM_INFO
	.align		4
.L_69:
        /*0028*/ 	.byte	0x04, 0x17
        /*002a*/ 	.short	(.L_71 - .L_70)
.L_70:
        /*002c*/ 	.word	0x00000000
        /*0030*/ 	.short	0x0000
        /*0032*/ 	.short	0x0000
        /*0034*/ 	.byte	0x00, 0xf5, 0x21, 0x00


	//----- nvinfo : EIATTR_SPARSE_MMA_MASK
	.align		4
.L_71:
        /*0038*/ 	.byte	0x03, 0x50
        /*003a*/ 	.short	0x0000


	//----- nvinfo : EIATTR_MAXREG_COUNT
	.align		4
        /*003c*/ 	.byte	0x03, 0x1b
        /*003e*/ 	.short	0x00ff


	//----- nvinfo : EIATTR_NUM_BARRIERS
	.align		4
        /*0040*/ 	.byte	0x02, 0x4c
        /*0042*/ 	.byte	0x01
	.zero		1


	//----- nvinfo : EIATTR_MERCURY_ISA_VERSION
	.align		4
        /*0044*/ 	.byte	0x03, 0x5f
        /*0046*/ 	.short	0x0101


	//----- nvinfo : EIATTR_VRC_CTA_INIT_COUNT
	.align		4
        /*0048*/ 	.byte	0x02, 0x4a
	.zero		1
	.zero		1


	//----- nvinfo : EIATTR_EXIT_INSTR_OFFSETS
	.align		4
        /*004c*/ 	.byte	0x04, 0x1c
        /*004e*/ 	.short	(.L_73 - .L_72)


	//   ....[0]....
.L_72:
        /*0050*/ 	.word	0x000000a0


	//   ....[1]....
        /*0054*/ 	.word	0x00000290


	//   ....[2]....
        /*0058*/ 	.word	0x00000430


	//   ....[3]....
        /*005c*/ 	.word	0x000004b0


	//----- nvinfo : EIATTR_CBANK_PARAM_SIZE
	.align		4
.L_73:
        /*0060*/ 	.byte	0x03, 0x19
        /*0062*/ 	.short	0x0018


	//----- nvinfo : EIATTR_PARAM_CBANK
	.align		4
        /*0064*/ 	.byte	0x04, 0x0a
        /*0066*/ 	.short	(.L_75 - .L_74)
	.align		4
.L_74:
        /*0068*/ 	.word	index@(.nv.constant0._Z9reduce_v6PfS_m)
        /*006c*/ 	.short	0x0380
        /*006e*/ 	.short	0x0018


	//----- nvinfo : EIATTR_SW_WAR
	.align		4
.L_75:
        /*0070*/ 	.byte	0x04, 0x36
        /*0072*/ 	.short	(.L_77 - .L_76)
.L_76:
        /*0074*/ 	.word	0x00000008
.L_77:


//--------------------- .nv.info._Z9reduce_v5PfS_m --------------------------
	.section	.nv.info._Z9reduce_v5PfS_m,"",@"SHT_CUDA_INFO"
	.sectionflags	@""
	.align	4


	//----- nvinfo : EIATTR_CUDA_API_VERSION
	.align		4
        /*0000*/ 	.byte	0x04, 0x37
        /*0002*/ 	.short	(.L_79 - .L_78)
.L_78:
        /*0004*/ 	.word	0x00000082


	//----- nvinfo : EIATTR_KPARAM_INFO
	.align		4
.L_79:
        /*0008*/ 	.byte	0x04, 0x17
        /*000a*/ 	.short	(.L_81 - .L_80)
.L_80:
        /*000c*/ 	.word	0x00000000
        /*0010*/ 	.short	0x0002
        /*0012*/ 	.short	0x0010
        /*0014*/ 	.byte	0x00, 0xf0, 0x21, 0x00


	//----- nvinfo : EIATTR_KPARAM_INFO
	.align		4
.L_81:
        /*0018*/ 	.byte	0x04, 0x17
        /*001a*/ 	.short	(.L_83 - .L_82)
.L_82:
        /*001c*/ 	.word	0x00000000
        /*0020*/ 	.short	0x0001
        /*0022*/ 	.short	0x0008
        /*0024*/ 	.byte	0x00, 0xf5, 0x21, 0x00


	//----- nvinfo : EIATTR_KPARAM_INFO
	.align		4
.L_83:
        /*0028*/ 	.byte	0x04, 0x17
        /*002a*/ 	.short	(.L_85 - .L_84)
.L_84:
        /*002c*/ 	.word	0x00000000
        /*0030*/ 	.short	0x0000
        /*0032*/ 	.short	0x0000
        /*0034*/ 	.byte	0x00, 0xf5, 0x21, 0x00


	//----- nvinfo : EIATTR_SPARSE_MMA_MASK
	.align		4
.L_85:
        /*0038*/ 	.byte	0x03, 0x50
        /*003a*/ 	.short	0x0000


	//----- nvinfo : EIATTR_MAXREG_COUNT
	.align		4
        /*003c*/ 	.byte	0x03, 0x1b
        /*003e*/ 	.short	0x00ff


	//----- nvinfo : EIATTR_NUM_BARRIERS
	.align		4
        /*0040*/ 	.byte	0x02, 0x4c
        /*0042*/ 	.byte	0x01
	.zero		1


	//----- nvinfo : EIATTR_MERCURY_ISA_VERSION
	.align		4
        /*0044*/ 	.byte	0x03, 0x5f
        /*0046*/ 	.short	0x0101


	//----- nvinfo : EIATTR_VRC_CTA_INIT_COUNT
	.align		4
        /*0048*/ 	.byte	0x02, 0x4a
	.zero		1
	.zero		1


	//----- nvinfo : EIATTR_EXIT_INSTR_OFFSETS
	.align		4
        /*004c*/ 	.byte	0x04, 0x1c
        /*004e*/ 	.short	(.L_87 - .L_86)


	//   ....[0]....
.L_86:
        /*0050*/ 	.word	0x000000a0


	//   ....[1]....
        /*0054*/ 	.word	0x00000290


	//   ....[2]....
        /*0058*/ 	.word	0x00000310


	//----- nvinfo : EIATTR_CBANK_PARAM_SIZE
	.align		4
.L_87:
        /*005c*/ 	.byte	0x03, 0x19
        /*005e*/ 	.short	0x0018


	//----- nvinfo : EIATTR_PARAM_CBANK
	.align		4
        /*0060*/ 	.byte	0x04, 0x0a
        /*0062*/ 	.short	(.L_89 - .L_88)
	.align		4
.L_88:
        /*0064*/ 	.word	index@(.nv.constant0._Z9reduce_v5PfS_m)
        /*0068*/ 	.short	0x0380
        /*006a*/ 	.short	0x0018


	//----- nvinfo : EIATTR_SW_WAR
	.align		4
.L_89:
        /*006c*/ 	.byte	0x04, 0x36
        /*006e*/ 	.short	(.L_91 - .L_90)
.L_90:
        /*0070*/ 	.word	0x00000008
.L_91:


//--------------------- .nv.info._Z9reduce_v4PfS_m --------------------------
	.section	.nv.info._Z9reduce_v4PfS_m,"",@"SHT_CUDA_INFO"
	.sectionflags	@""
	.align	4


	//----- nvinfo : EIATTR_CUDA_API_VERSION
	.align		4
        /*0000*/ 	.byte	0x04, 0x37
        /*0002*/ 	.short	(.L_93 - .L_92)
.L_92:
        /*0004*/ 	.word	0x00000082


	//----- nvinfo : EIATTR_KPARAM_INFO
	.align		4
.L_93:
        /*0008*/ 	.byte	0x04, 0x17
        /*000a*/ 	.short	(.L_95 - .L_94)
.L_94:
        /*000c*/ 	.word	0x00000000
        /*0010*/ 	.short	0x0002
        /*0012*/ 	.short	0x0010
        /*0014*/ 	.byte	0x00, 0xf0, 0x21, 0x00


	//----- nvinfo : EIATTR_KPARAM_INFO
	.align		4
.L_95:
        /*0018*/ 	.byte	0x04, 0x17
        /*001a*/ 	.short	(.L_97 - .L_96)
.L_96:
        /*001c*/ 	.word	0x00000000
        /*0020*/ 	.short	0x0001
        /*0022*/ 	.short	0x0008
        /*0024*/ 	.byte	0x00, 0xf5, 0x21, 0x00


	//----- nvinfo : EIATTR_KPARAM_INFO
	.align		4
.L_97:
        /*0028*/ 	.byte	0x04, 0x17
        /*002a*/ 	.short	(.L_99 - .L_98)
.L_98:
        /*002c*/ 	.word	0x00000000
        /*0030*/ 	.short	0x0000
        /*0032*/ 	.short	0x0000
        /*0034*/ 	.byte	0x00, 0xf5, 0x21, 0x00


	//----- nvinfo : EIATTR_SPARSE_MMA_MASK
	.align		4
.L_99:
        /*0038*/ 	.byte	0x03, 0x50
        /*003a*/ 	.short	0x0000


	//----- nvinfo : EIATTR_MAXREG_COUNT
	.align		4
        /*003c*/ 	.byte	0x03, 0x1b
        /*003e*/ 	.short	0x00ff


	//----- nvinfo : EIATTR_NUM_BARRIERS
	.align		4
        /*0040*/ 	.byte	0x02, 0x4c
        /*0042*/ 	.byte	0x01
	.zero		1


	//----- nvinfo : EIATTR_MERCURY_ISA_VERSION
	.align		4
        /*0044*/ 	.byte	0x03, 0x5f
        /*0046*/ 	.short	0x0101


	//----- nvinfo : EIATTR_VRC_CTA_INIT_COUNT
	.align		4
        /*0048*/ 	.byte	0x02, 0x4a
	.zero		1
	.zero		1


	//----- nvinfo : EIATTR_EXIT_INSTR_OFFSETS
	.align		4
        /*004c*/ 	.byte	0x04, 0x1c
        /*004e*/ 	.short	(.L_101 - .L_100)


	//   ....[0]....
.L_100:
        /*0050*/ 	.word	0x00000090


	//   ....[1]....
        /*0054*/ 	.word	0x00000230


	//   ....[2]....
        /*0058*/ 	.word	0x000002b0


	//----- nvinfo : EIATTR_CBANK_PARAM_SIZE
	.align		4
.L_101:
        /*005c*/ 	.byte	0x03, 0x19
        /*005e*/ 	.short	0x0018


	//----- nvinfo : EIATTR_PARAM_CBANK
	.align		4
        /*0060*/ 	.byte	0x04, 0x0a
        /*0062*/ 	.short	(.L_103 - .L_102)
	.align		4
.L_102:
        /*0064*/ 	.word	index@(.nv.constant0._Z9reduce_v4PfS_m)
        /*0068*/ 	.short	0x0380
        /*006a*/ 	.short	0x0018


	//----- nvinfo : EIATTR_SW_WAR
	.align		4
.L_103:
        /*006c*/ 	.byte	0x04, 0x36
        /*006e*/ 	.short	(.L_105 - .L_104)
.L_104:
        /*0070*/ 	.word	0x00000008
.L_105:


//--------------------- .nv.info._Z9reduce_v3PfS_m --------------------------
	.section	.nv.info._Z9reduce_v3PfS_m,"",@"SHT_CUDA_INFO"
	.sectionflags	@""
	.align	4


	//----- nvinfo : EIATTR_CUDA_API_VERSION
	.align		4
        /*0000*/ 	.byte	0x04, 0x37
        /*0002*/ 	.short	(.L_107 - .L_106)
.L_106:
        /*0004*/ 	.word	0x00000082


	//----- nvinfo : EIATTR_KPARAM_INFO
	.align		4
.L_107:
        /*0008*/ 	.byte	0x04, 0x17
        /*000a*/ 	.short	(.L_109 - .L_108)
.L_108:
        /*000c*/ 	.word	0x00000000
        /*0010*/ 	.short	0x0002
        /*0012*/ 	.short	0x0010
        /*0014*/ 	.byte	0x00, 0xf0, 0x21, 0x00


	//----- nvinfo : EIATTR_KPARAM_INFO
	.align		4
.L_109:
        /*0018*/ 	.byte	0x04, 0x17
        /*001a*/ 	.short	(.L_111 - .L_110)
.L_110:
        /*001c*/ 	.word	0x00000000
        /*0020*/ 	.short	0x0001
        /*0022*/ 	.short	0x0008
        /*0024*/ 	.byte	0x00, 0xf5, 0x21, 0x00


	//----- nvinfo : EIATTR_KPARAM_INFO
	.align		4
.L_111:
        /*0028*/ 	.byte	0x04, 0x17
        /*002a*/ 	.short	(.L_113 - .L_112)
.L_112:
        /*002c*/ 	.word	0x00000000
        /*0030*/ 	.short	0x0000
        /*0032*/ 	.short	0x0000
        /*0034*/ 	.byte	0x00, 0xf5, 0x21, 0x00


	//----- nvinfo : EIATTR_SPARSE_MMA_MASK
	.align		4
.L_113:
        /*0038*/ 	.byte	0x03, 0x50
        /*003a*/ 	.short	0x0000


	//----- nvinfo : EIATTR_MAXREG_COUNT
	.align		4
        /*003c*/ 	.byte	0x03, 0x1b
        /*003e*/ 	.short	0x00ff


	//----- nvinfo : EIATTR_NUM_BARRIERS
	.align		4
        /*0040*/ 	.byte	0x02, 0x4c
        /*0042*/ 	.byte	0x01
	.zero		1


	//----- nvinfo : EIATTR_MERCURY_ISA_VERSION
	.align		4
        /*0044*/ 	.byte	0x03, 0x5f
        /*0046*/ 	.short	0x0101


	//----- nvinfo : EIATTR_VRC_CTA_INIT_COUNT
	.align		4
        /*0048*/ 	.byte	0x02, 0x4a
	.zero		1
	.zero		1


	//----- nvinfo : EIATTR_EXIT_INSTR_OFFSETS
	.align		4
        /*004c*/ 	.byte	0x04, 0x1c
        /*004e*/ 	.short	(.L_115 - .L_114)


	//   ....[0]....
.L_114:
        /*0050*/ 	.word	0x00000080


	//   ....[1]....
        /*0054*/ 	.word	0x00000260


	//   ....[2]....
        /*0058*/ 	.word	0x000002e0


	//----- nvinfo : EIATTR_CBANK_PARAM_SIZE
	.align		4
.L_115:
        /*005c*/ 	.byte	0x03, 0x19
        /*005e*/ 	.short	0x0018


	//----- nvinfo : EIATTR_PARAM_CBANK
	.align		4
        /*0060*/ 	.byte	0x04, 0x0a
        /*0062*/ 	.short	(.L_117 - .L_116)
	.align		4
.L_116:
        /*0064*/ 	.word	index@(.nv.constant0._Z9reduce_v3PfS_m)
        /*0068*/ 	.short	0x0380
        /*006a*/ 	.short	0x0018


	//----- nvinfo : EIATTR_SW_WAR
	.align		4
.L_117:
        /*006c*/ 	.byte	0x04, 0x36
        /*006e*/ 	.short	(.L_119 - .L_118)
.L_118:
        /*0070*/ 	.word	0x00000008
.L_119:


//--------------------- .nv.info._Z9reduce_v2PfS_m --------------------------
	.section	.nv.info._Z9reduce_v2PfS_m,"",@"SHT_CUDA_INFO"
	.sectionflags	@""
	.align	4


	//----- nvinfo : EIATTR_CUDA_API_VERSION
	.align		4
        /*0000*/ 	.byte	0x04, 0x37
        /*0002*/ 	.short	(.L_121 - .L_120)
.L_120:
        /*0004*/ 	.word	0x00000082


	//----- nvinfo : EIATTR_KPARAM_INFO
	.align		4
.L_121:
        /*0008*/ 	.byte	0x04, 0x17
        /*000a*/ 	.short	(.L_123 - .L_122)
.L_122:
        /*000c*/ 	.word	0x00000000
        /*0010*/ 	.short	0x0002
        /*0012*/ 	.short	0x0010
        /*0014*/ 	.byte	0x00, 0xf0, 0x21, 0x00


	//----- nvinfo : EIATTR_KPARAM_INFO
	.align		4
.L_123:
        /*0018*/ 	.byte	0x04, 0x17
        /*001a*/ 	.short	(.L_125 - .L_124)
.L_124:
        /*001c*/ 	.word	0x00000000
        /*0020*/ 	.short	0x0001
        /*0022*/ 	.short	0x0008
        /*0024*/ 	.byte	0x00, 0xf5, 0x21, 0x00


	//----- nvinfo : EIATTR_KPARAM_INFO
	.align		4
.L_125:
        /*0028*/ 	.byte	0x04, 0x17
        /*002a*/ 	.short	(.L_127 - .L_126)
.L_126:
        /*002c*/ 	.word	0x00000000
        /*0030*/ 	.short	0x0000
        /*0032*/ 	.short	0x0000
        /*0034*/ 	.byte	0x00, 0xf5, 0x21, 0x00


	//----- nvinfo : EIATTR_SPARSE_MMA_MASK
	.align		4
.L_127:
        /*0038*/ 	.byte	0x03, 0x50
        /*003a*/ 	.short	0x0000


	//----- nvinfo : EIATTR_MAXREG_COUNT
	.align		4
        /*003c*/ 	.byte	0x03, 0x1b
        /*003e*/ 	.short	0x00ff


	//----- nvinfo : EIATTR_NUM_BARRIERS
	.align		4
        /*0040*/ 	.byte	0x02, 0x4c
        /*0042*/ 	.byte	0x01
	.zero		1


	//----- nvinfo : EIATTR_MERCURY_ISA_VERSION
	.align		4
        /*0044*/ 	.byte	0x03, 0x5f
        /*0046*/ 	.short	0x0101


	//----- nvinfo : EIATTR_VRC_CTA_INIT_COUNT
	.align		4
        /*0048*/ 	.byte	0x02, 0x4a
	.zero		1
	.zero		1


	//----- nvinfo : EIATTR_EXIT_INSTR_OFFSETS
	.align		4
        /*004c*/ 	.byte	0x04, 0x1c
        /*004e*/ 	.short	(.L_129 - .L_128)


	//   ....[0]....
.L_128:
        /*0050*/ 	.word	0x00000080


	//   ....[1]....
        /*0054*/ 	.word	0x00000240


	//   ....[2]....
        /*0058*/ 	.word	0x000002c0


	//----- nvinfo : EIATTR_CBANK_PARAM_SIZE
	.align		4
.L_129:
        /*005c*/ 	.byte	0x03, 0x19
        /*005e*/ 	.short	0x0018


	//----- nvinfo : EIATTR_PARAM_CBANK
	.align		4
        /*0060*/ 	.byte	0x04, 0x0a
        /*0062*/ 	.short	(.L_131 - .L_130)
	.align		4
.L_130:
        /*0064*/ 	.word	index@(.nv.constant0._Z9reduce_v2PfS_m)
        /*0068*/ 	.short	0x0380
        /*006a*/ 	.short	0x0018


	//----- nvinfo : EIATTR_SW_WAR
	.align		4
.L_131:
        /*006c*/ 	.byte	0x04, 0x36
        /*006e*/ 	.short	(.L_133 - .L_132)
.L_132:
        /*0070*/ 	.word	0x00000008
.L_133:


//--------------------- .nv.info._Z9reduce_v1PfS_m --------------------------
	.section	.nv.info._Z9reduce_v1PfS_m,"",@"SHT_CUDA_INFO"
	.sectionflags	@""
	.align	4


	//----- nvinfo : EIATTR_CUDA_API_VERSION
	.align		4
        /*0000*/ 	.byte	0x04, 0x37
        /*0002*/ 	.short	(.L_135 - .L_134)
.L_134:
        /*0004*/ 	.word	0x00000082


	//----- nvinfo : EIATTR_KPARAM_INFO
	.align		4
.L_135:
        /*0008*/ 	.byte	0x04, 0x17
        /*000a*/ 	.short	(.L_137 - .L_136)
.L_136:
        /*000c*/ 	.word	0x00000000
        /*0010*/ 	.short	0x0002
        /*0012*/ 	.short	0x0010
        /*0014*/ 	.byte	0x00, 0xf0, 0x21, 0x00


	//----- nvinfo : EIATTR_KPARAM_INFO
	.align		4
.L_137:
        /*0018*/ 	.byte	0x04, 0x17
        /*001a*/ 	.short	(.L_139 - .L_138)
.L_138:
        /*001c*/ 	.word	0x00000000
        /*0020*/ 	.short	0x0001
        /*0022*/ 	.short	0x0008
        /*0024*/ 	.byte	0x00, 0xf5, 0x21, 0x00


	//----- nvinfo : EIATTR_KPARAM_INFO
	.align		4
.L_139:
        /*0028*/ 	.byte	0x04, 0x17
        /*002a*/ 	.short	(.L_141 - .L_140)
.L_140:
        /*002c*/ 	.word	0x00000000
        /*0030*/ 	.short	0x0000
        /*0032*/ 	.short	0x0000
        /*0034*/ 	.byte	0x00, 0xf5, 0x21, 0x00


	//----- nvinfo : EIATTR_SPARSE_MMA_MASK
	.align		4
.L_141:
        /*0038*/ 	.byte	0x03, 0x50
        /*003a*/ 	.short	0x0000


	//----- nvinfo : EIATTR_MAXREG_COUNT
	.align		4
        /*003c*/ 	.byte	0x03, 0x1b
        /*003e*/ 	.short	0x00ff


	//----- nvinfo : EIATTR_NUM_BARRIERS
	.align		4
        /*0040*/ 	.byte	0x02, 0x4c
        /*0042*/ 	.byte	0x01
	.zero		1


	//----- nvinfo : EIATTR_MERCURY_ISA_VERSION
	.align		4
        /*0044*/ 	.byte	0x03, 0x5f
        /*0046*/ 	.short	0x0101


	//----- nvinfo : EIATTR_VRC_CTA_INIT_COUNT
	.align		4
        /*0048*/ 	.byte	0x02, 0x4a
	.zero		1
	.zero		1


	//----- nvinfo : EIATTR_EXIT_INSTR_OFFSETS
	.align		4
        /*004c*/ 	.byte	0x04, 0x1c
        /*004e*/ 	.short	(.L_143 - .L_142)


	//   ....[0]....
.L_142:
        /*0050*/ 	.word	0x00000090


	//   ....[1]....
        /*0054*/ 	.word	0x00000230


	//   ....[2]....
        /*0058*/ 	.word	0x000002a0


	//----- nvinfo : EIATTR_CRS_STACK_SIZE
	.align		4
.L_143:
        /*005c*/ 	.byte	0x04, 0x1e
        /*005e*/ 	.short	(.L_145 - .L_144)
.L_144:
        /*0060*/ 	.word	0x00000000


	//----- nvinfo : EIATTR_CBANK_PARAM_SIZE
	.align		4
.L_145:
        /*0064*/ 	.byte	0x03, 0x19
        /*0066*/ 	.short	0x0018


	//----- nvinfo : EIATTR_PARAM_CBANK
	.align		4
        /*0068*/ 	.byte	0x04, 0x0a
        /*006a*/ 	.short	(.L_147 - .L_146)
	.align		4
.L_146:
        /*006c*/ 	.word	index@(.nv.constant0._Z9reduce_v1PfS_m)
        /*0070*/ 	.short	0x0380
        /*0072*/ 	.short	0x0018


	//----- nvinfo : EIATTR_SW_WAR
	.align		4
.L_147:
        /*0074*/ 	.byte	0x04, 0x36
        /*0076*/ 	.short	(.L_149 - .L_148)
.L_148:
        /*0078*/ 	.word	0x00000008
.L_149:


//--------------------- .nv.callgraph             --------------------------
	.section	.nv.callgraph,"",@"SHT_CUDA_CALLGRAPH"
	.align	4
	.sectionentsize	8
	.align		4
        /*0000*/ 	.word	0x00000000
	.align		4
        /*0004*/ 	.word	0xffffffff
	.align		4
        /*0008*/ 	.word	0x00000000
	.align		4
        /*000c*/ 	.word	0xfffffffe
	.align		4
        /*0010*/ 	.word	0x00000000
	.align		4
        /*0014*/ 	.word	0xfffffffd
	.align		4
        /*0018*/ 	.word	0x00000000
	.align		4
        /*001c*/ 	.word	0xfffffffc


//--------------------- .text._Z9reduce_v9ILj256ELj4EEvPfS0_m --------------------------
	.section	.text._Z9reduce_v9ILj256ELj4EEvPfS0_m,"ax",@progbits
	.align	128
        .global         _Z9reduce_v9ILj256ELj4EEvPfS0_m
        .type           _Z9reduce_v9ILj256ELj4EEvPfS0_m,@function
        .size           _Z9reduce_v9ILj256ELj4EEvPfS0_m,(.L_x_23 - _Z9reduce_v9ILj256ELj4EEvPfS0_m)
        .other          _Z9reduce_v9ILj256ELj4EEvPfS0_m,@"STO_CUDA_ENTRY STV_DEFAULT"
_Z9reduce_v9ILj256ELj4EEvPfS0_m:
.text._Z9reduce_v9ILj256ELj4EEvPfS0_m:
[----:B------:R-:W-:Y:S01]  /*0000*/  LDC R1, c[0x0][0x37c] ;  /* 0x0000df00ff017b82 */ /* 0x000fe20000000800 */
[----:B------:R-:W0:Y:S07]  /*0010*/  S2R R0, SR_CTAID.X ;  /* 0x0000000000007919 */ /* 0x000e2e0000002500 */
[----:B------:R-:W1:Y:S01]  /*0020*/  LDC R14, c[0x0][0x360] ;  /* 0x0000d800ff0e7b82 */ /* 0x000e620000000800 */
[----:B------:R-:W0:Y:S01]  /*0030*/  S2R R13, SR_TID.X ;  /* 0x00000000000d7919 */ /* 0x000e220000002100 */
[C---:B-1----:R-:W-:Y:S01]  /*0040*/  SHF.L.U32 R16, R14.reuse, 0x2, RZ ;  /* 0x000000020e107819 */ /* 0x042fe200000006ff */
[----:B------:R-:W-:-:S03]  /*0050*/  IMAD.SHL.U32 R17, R14, 0x2, RZ ;  /* 0x000000020e117824 */ /* 0x000fc600078e00ff */
[----:B------:R-:W-:Y:S02]  /*0060*/  IADD3 R4, PT, PT, R16, -0x1, RZ ;  /* 0xffffffff10047810 */ /* 0x000fe40007ffe0ff */
[----:B------:R-:W-:Y:S02]  /*0070*/  LOP3.LUT R3, R17, 0xffff, RZ, 0xc0, !PT ;  /* 0x0000ffff11037812 */ /* 0x000fe400078ec0ff */
[----:B------:R-:W-:Y:S01]  /*0080*/  LOP3.LUT R2, R4, 0xffff, RZ, 0xc0, !PT ;  /* 0x0000ffff04027812 */ /* 0x000fe200078ec0ff */
[----:B0-----:R-:W-:Y:S01]  /*0090*/  IMAD R12, R16, R0, R13 ;  /* 0x00000000100c7224 */ /* 0x001fe200078e020d */
[----:B------:R-:W-:-:S07]  /*00a0*/  MOV R8, 0xc0 ;  /* 0x000000c000087802 */ /* 0x000fce0000000f00 */
[----:B------:R-:W-:Y:S05]  /*00b0*/  CALL.REL.NOINC `($__internal_0_$__cuda_sm20_div_u16) ;  /* 0x00000004007c7944 */ /* 0x000fea0003c00000 */
[----:B------:R-:W-:Y:S01]  /*00c0*/  ISETP.GT.U32.AND P1, PT, R17, R4, PT ;  /* 0x000000041100720c */ /* 0x000fe20003f24070 */
[----:B------:R-:W0:Y:S01]  /*00d0*/  LDCU.64 UR6, c[0x0][0x358] ;  /* 0x00006b00ff0677ac */ /* 0x000e220008000a00 */
[----:B------:R-:W-:Y:S01]  /*00e0*/  LOP3.LUT R6, R6, 0xffff, RZ, 0xc0, !PT ;  /* 0x0000ffff06067812 */ /* 0x000fe200078ec0ff */
[----:B------:R-:W-:Y:S02]  /*00f0*/  HFMA2 R15, -RZ, RZ, 0, 0 ;  /* 0x00000000ff0f7431 */ /* 0x000fe400000001ff */
[----:B------:R-:W-:Y:S01]  /*0100*/  IMAD.MOV.U32 R18, RZ, RZ, RZ ;  /* 0x000000ffff127224 */ /* 0x000fe200078e00ff */
[----:B------:R-:W-:-:S04]  /*0110*/  LOP3.LUT R2, R6, 0x1, RZ, 0xc0, !PT ;  /* 0x0000000106027812 */ /* 0x000fc800078ec0ff */
[----:B------:R-:W-:-:S03]  /*0120*/  ISETP.NE.U32.AND P0, PT, R2, 0x1, PT ;  /* 0x000000010200780c */ /* 0x000fc60003f05070 */
[----:B------:R-:W-:Y:S10]  /*0130*/  @P1 BRA `(.L_x_0) ;  /* 0x0000000000881947 */ /* 0x000ff40003800000 */
[----:B------:R-:W1:Y:S01]  /*0140*/  LDC.64 R2, c[0x0][0x380] ;  /* 0x0000e000ff027b82 */ /* 0x000e620000000a00 */
[----:B------:R-:W-:Y:S01]  /*0150*/  IMAD.SHL.U32 R5, R0, 0x4, RZ ;  /* 0x0000000400057824 */ /* 0x000fe200078e00ff */
[----:B------:R-:W-:Y:S01]  /*0160*/  IADD3 R4, PT, PT, R6, 0x1, RZ ;  /* 0x0000000106047810 */ /* 0x000fe20007ffe0ff */
[----:B------:R-:W-:Y:S01]  /*0170*/  IMAD.MOV.U32 R18, RZ, RZ, RZ ;  /* 0x000000ffff127224 */ /* 0x000fe200078e00ff */
[----:B------:R-:W-:Y:S01]  /*0180*/  MOV R15, RZ ;  /* 0x000000ff000f7202 */ /* 0x000fe20000000f00 */
[CC--:B------:R-:W-:Y:S01]  /*0190*/  IMAD R6, R5.reuse, R14.reuse, R14 ;  /* 0x0000000e05067224 */ /* 0x0c0fe200078e020e */
[C---:B------:R-:W-:Y:S01]  /*01a0*/  IADD3 R23, PT, PT, R5.reuse, 0x2, RZ ;  /* 0x0000000205177810 */ /* 0x040fe20007ffe0ff */
[----:B------:R-:W-:Y:S01]  /*01b0*/  VIADD R21, R5, 0x3 ;  /* 0x0000000305157836 */ /* 0x000fe20000000000 */
[----:B------:R-:W-:Y:S01]  /*01c0*/  LOP3.LUT R4, R4, 0x1fffe, RZ, 0xc0, !PT ;  /* 0x0001fffe04047812 */ /* 0x000fe200078ec0ff */
[----:B------:R-:W-:Y:S01]  /*01d0*/  IMAD.MOV.U32 R19, RZ, RZ, R12 ;  /* 0x000000ffff137224 */ /* 0x000fe200078e000c */
[----:B------:R-:W-:Y:S01]  /*01e0*/  IADD3 R25, PT, PT, R6, R13, RZ ;  /* 0x0000000d06197210 */ /* 0x000fe20007ffe0ff */
[-CC-:B------:R-:W-:Y:S01]  /*01f0*/  IMAD R21, R21, R14.reuse, R13.reuse ;  /* 0x0000000e15157224 */ /* 0x180fe200078e020d */
[----:B------:R-:W-:Y:S01]  /*0200*/  IADD3 R20, PT, PT, -R4, RZ, RZ ;  /* 0x000000ff04147210 */ /* 0x000fe20007ffe1ff */
[----:B------:R-:W-:-:S07]  /*0210*/  IMAD R23, R23, R14, R13 ;  /* 0x0000000e17177224 */ /* 0x000fce00078e020d */
.L_x_1:
[----:B-1----:R-:W-:-:S04]  /*0220*/  IMAD.WIDE.U32 R4, R19, 0x4, R2 ;  /* 0x0000000413047825 */ /* 0x002fc800078e0002 */
[--C-:B------:R-:W-:Y:S02]  /*0230*/  IMAD.WIDE.U32 R6, R25, 0x4, R2.reuse ;  /* 0x0000000419067825 */ /* 0x100fe400078e0002 */
[----:B0-----:R-:W2:Y:S02]  /*0240*/  LDG.E R4, desc[UR6][R4.64] ;  /* 0x0000000604047981 */ /* 0x001ea4000c1e1900 */
[--C-:B------:R-:W-:Y:S02]  /*0250*/  IMAD.WIDE.U32 R8, R23, 0x4, R2.reuse ;  /* 0x0000000417087825 */ /* 0x100fe400078e0002 */
[----:B------:R-:W2:Y:S02]  /*0260*/  LDG.E R7, desc[UR6][R6.64] ;  /* 0x0000000606077981 */ /* 0x000ea4000c1e1900 */
[----:B------:R-:W-:Y:S02]  /*0270*/  IMAD.WIDE.U32 R10, R21, 0x4, R2 ;  /* 0x00000004150a7825 */ /* 0x000fe400078e0002 */
[----:B------:R-:W3:Y:S04]  /*0280*/  LDG.E R8, desc[UR6][R8.64] ;  /* 0x0000000608087981 */ /* 0x000ee8000c1e1900 */
[----:B------:R-:W3:Y:S01]  /*0290*/  LDG.E R11, desc[UR6][R10.64] ;  /* 0x000000060a0b7981 */ /* 0x000ee2000c1e1900 */
[----:B------:R-:W-:-:S05]  /*02a0*/  VIADD R20, R20, 0x2 ;  /* 0x0000000214147836 */ /* 0x000fca0000000000 */
[----:B------:R-:W-:Y:S01]  /*02b0*/  ISETP.NE.AND P1, PT, R20, RZ, PT ;  /* 0x000000ff1400720c */ /* 0x000fe20003f25270 */
[C---:B------:R-:W-:Y:S01]  /*02c0*/  IMAD.IADD R25, R16.reuse, 0x1, R25 ;  /* 0x0000000110197824 */ /* 0x040fe200078e0219 */
[----:B------:R-:W-:Y:S02]  /*02d0*/  IADD3 R18, PT, PT, R17, R18, R17 ;  /* 0x0000001211127210 */ /* 0x000fe40007ffe011 */
[C---:B------:R-:W-:Y:S02]  /*02e0*/  IADD3 R21, PT, PT, R16.reuse, R21, RZ ;  /* 0x0000001510157210 */ /* 0x040fe40007ffe0ff */
[C---:B------:R-:W-:Y:S02]  /*02f0*/  IADD3 R23, PT, PT, R16.reuse, R23, RZ ;  /* 0x0000001710177210 */ /* 0x040fe40007ffe0ff */
[----:B------:R-:W-:Y:S01]  /*0300*/  IADD3 R19, PT, PT, R16, R19, RZ ;  /* 0x0000001310137210 */ /* 0x000fe20007ffe0ff */
[----:B--2---:R-:W-:-:S04]  /*0310*/  FADD R22, R4, R7 ;  /* 0x0000000704167221 */ /* 0x004fc80000000000 */
[----:B------:R-:W-:Y:S01]  /*0320*/  FADD R15, R22, R15 ;  /* 0x0000000f160f7221 */ /* 0x000fe20000000000 */
[----:B---3--:R-:W-:-:S04]  /*0330*/  FADD R24, R8, R11 ;  /* 0x0000000b08187221 */ /* 0x008fc80000000000 */
[----:B------:R-:W-:Y:S01]  /*0340*/  FADD R15, R15, R24 ;  /* 0x000000180f0f7221 */ /* 0x000fe20000000000 */
[----:B------:R-:W-:Y:S06]  /*0350*/  @P1 BRA `(.L_x_1) ;  /* 0xfffffffc00b01947 */ /* 0x000fec000383ffff */
.L_x_0:
[----:B------:R-:W1:Y:S01]  /*0360*/  @P0 LDC.64 R4, c[0x0][0x380] ;  /* 0x0000e000ff040b82 */ /* 0x000e620000000a00 */
[----:B------:R-:W-:-:S05]  /*0370*/  @P0 IADD3 R3, PT, PT, R12, R18, RZ ;  /* 0x000000120c030210 */ /* 0x000fca0007ffe0ff */
[C---:B------:R-:W-:Y:S02]  /*0380*/  @P0 IMAD.IADD R7, R3.reuse, 0x1, R14 ;  /* 0x0000000103070824 */ /* 0x040fe400078e020e */
[----:B-1----:R-:W-:-:S04]  /*0390*/  @P0 IMAD.WIDE.U32 R2, R3, 0x4, R4 ;  /* 0x0000000403020825 */ /* 0x002fc800078e0004 */
[----:B------:R-:W-:Y:S02]  /*03a0*/  @P0 IMAD.WIDE.U32 R4, R7, 0x4, R4 ;  /* 0x0000000407040825 */ /* 0x000fe400078e0004 */
[----:B0-----:R-:W2:Y:S04]  /*03b0*/  @P0 LDG.E R2, desc[UR6][R2.64] ;  /* 0x0000000602020981 */ /* 0x001ea8000c1e1900 */
[----:B------:R-:W2:Y:S01]  /*03c0*/  @P0 LDG.E R5, desc[UR6][R4.64] ;  /* 0x0000000604050981 */ /* 0x000ea2000c1e1900 */
[----:B------:R-:W0:Y:S01]  /*03d0*/  S2UR UR5, SR_CgaCtaId ;  /* 0x00000000000579c3 */ /* 0x000e220000008800 */
[----:B------:R-:W-:Y:S01]  /*03e0*/  UMOV UR4, 0x400 ;  /* 0x0000040000047882 */ /* 0x000fe20000000000 */
[----:B------:R-:W-:Y:S01]  /*03f0*/  ISETP.GT.U32.AND P1, PT, R13, 0x7f, PT ;  /* 0x0000007f0d00780c */ /* 0x000fe20003f24070 */
[----:B0-----:R-:W-:-:S06]  /*0400*/  ULEA UR4, UR5, UR4, 0x18 ;  /* 0x0000000405047291 */ /* 0x001fcc000f8ec0ff */
[----:B------:R-:W-:Y:S01]  /*0410*/  LEA R8, R13, UR4, 0x2 ;  /* 0x000000040d087c11 */ /* 0x000fe2000f8e10ff */
[----:B--2---:R-:W-:-:S04]  /*0420*/  @P0 FADD R6, R2, R5 ;  /* 0x0000000502060221 */ /* 0x004fc80000000000 */
[----:B------:R-:W-:-:S05]  /*0430*/  @P0 FADD R15, R15, R6 ;  /* 0x000000060f0f0221 */ /* 0x000fca0000000000 */
[----:B------:R0:W-:Y:S01]  /*0440*/  STS [R8], R15 ;  /* 0x0000000f08007388 */ /* 0x0001e20000000800 */
[----:B------:R-:W-:Y:S06]  /*0450*/  BAR.SYNC.DEFER_BLOCKING 0x0 ;  /* 0x0000000000007b1d */ /* 0x000fec0000010000 */
[----:B------:R-:W-:Y:S05]  /*0460*/  @P1 EXIT ;  /* 0x000000000000194d */ /* 0x000fea0003800000 */
[----:B------:R-:W-:Y:S01]  /*0470*/  LDS R2, [R8+0x200] ;  /* 0x0002000008027984 */ /* 0x000fe20000000800 */
[----:B------:R-:W-:-:S03]  /*0480*/  ISETP.GT.U32.AND P0, PT, R13, 0x3f, PT ;  /* 0x0000003f0d00780c */ /* 0x000fc60003f04070 */
[----:B------:R-:W1:Y:S02]  /*0490*/  LDS R3, [R8] ;  /* 0x0000000008037984 */ /* 0x000e640000000800 */
[----:B-1----:R-:W-:-:S05]  /*04a0*/  FADD R3, R2, R3 ;  /* 0x0000000302037221 */ /* 0x002fca0000000000 */
[----:B------:R1:W-:Y:S01]  /*04b0*/  STS [R8], R3 ;  /* 0x0000000308007388 */ /* 0x0003e20000000800 */
[----:B------:R-:W-:Y:S06]  /*04c0*/  BAR.SYNC.DEFER_BLOCKING 0x0 ;  /* 0x0000000000007b1d */ /* 0x000fec0000010000 */
[----:B------:R-:W-:Y:S05]  /*04d0*/  @P0 EXIT ;  /* 0x000000000000094d */ /* 0x000fea0003800000 */
[----:B------:R-:W-:Y:S01]  /*04e0*/  LDS R2, [R8+0x100] ;  /* 0x0001000008027984 */ /* 0x000fe20000000800 */
[----:B------:R-:W-:-:S03]  /*04f0*/  ISETP.GT.U32.AND P0, PT, R13, 0x1f, PT ;  /* 0x0000001f0d00780c */ /* 0x000fc60003f04070 */
[----:B-1----:R-:W1:Y:S02]  /*0500*/  LDS R3, [R8] ;  /* 0x0000000008037984 */ /* 0x002e640000000800 */
[----:B-1----:R-:W-:-:S05]  /*0510*/  FADD R3, R2, R3 ;  /* 0x0000000302037221 */ /* 0x002fca0000000000 */
[----:B------:R1:W-:Y:S01]  /*0520*/  STS [R8], R3 ;  /* 0x0000000308007388 */ /* 0x0003e20000000800 */
[----:B------:R-:W-:Y:S06]  /*0530*/  BAR.SYNC.DEFER_BLOCKING 0x0 ;  /* 0x0000000000007b1d */ /* 0x000fec0000010000 */
[----:B------:R-:W-:Y:S05]  /*0540*/  @P0 EXIT ;  /* 0x000000000000094d */ /* 0x000fea0003800000 */
[----:B------:R-:W-:Y:S01]  /*0550*/  LDS R2, [R8+0x80] ;  /* 0x0000800008027984 */ /* 0x000fe20000000800 */
[----:B------:R-:W-:-:S03]  /*0560*/  ISETP.NE.AND P0, PT, R13, RZ, PT ;  /* 0x000000ff0d00720c */ /* 0x000fc60003f05270 */
[----:B-1----:R-:W1:Y:S02]  /*0570*/  LDS R3, [R8] ;  /* 0x0000000008037984 */ /* 0x002e640000000800 */
[----:B-1----:R-:W-:-:S05]  /*0580*/  FADD R3, R2, R3 ;  /* 0x0000000302037221 */ /* 0x002fca0000000000 */
[----:B------:R-:W-:Y:S01]  /*0590*/  STS [R8], R3 ;  /* 0x0000000308007388 */ /* 0x000fe20000000800 */
[----:B------:R-:W-:Y:S06]  /*05a0*/  BAR.SYNC.DEFER_BLOCKING 0x0 ;  /* 0x0000000000007b1d */ /* 0x000fec0000010000 */
[----:B------:R-:W1:Y:S04]  /*05b0*/  LDS R2, [R8] ;  /* 0x0000000008027984 */ /* 0x000e680000000800 */
[----:B-1----:R-:W1:Y:S02]  /*05c0*/  SHFL.DOWN PT, R5, R2, 0x10, 0x1f ;  /* 0x0a001f0002057f89 */ /* 0x002e6400000e0000 */
[----:B-1----:R-:W-:-:S05]  /*05d0*/  FADD R5, R2, R5 ;  /* 0x0000000502057221 */ /* 0x002fca0000000000 */
[----:B------:R-:W1:Y:S02]  /*05e0*/  SHFL.DOWN PT, R4, R5, 0x8, 0x1f ;  /* 0x09001f0005047f89 */ /* 0x000e6400000e0000 */
[----:B-1----:R-:W-:-:S05]  /*05f0*/  FADD R4, R5, R4 ;  /* 0x0000000405047221 */ /* 0x002fca0000000000 */
[----:B------:R-:W1:Y:S02]  /*0600*/  SHFL.DOWN PT, R7, R4, 0x4, 0x1f ;  /* 0x08801f0004077f89 */ /* 0x000e6400000e0000 */
[----:B-1----:R-:W-:-:S05]  /*0610*/  FADD R7, R4, R7 ;  /* 0x0000000704077221 */ /* 0x002fca0000000000 */
[----:B------:R-:W1:Y:S02]  /*0620*/  SHFL.DOWN PT, R6, R7, 0x2, 0x1f ;  /* 0x08401f0007067f89 */ /* 0x000e6400000e0000 */
[----:B-1----:R-:W-:-:S05]  /*0630*/  FADD R6, R7, R6 ;  /* 0x0000000607067221 */ /* 0x002fca0000000000 */
[----:B------:R1:W2:Y:S01]  /*0640*/  SHFL.DOWN PT, R9, R6, 0x1, 0x1f ;  /* 0x08201f0006097f89 */ /* 0x0002a200000e0000 */
[----:B------:R-:W-:Y:S05]  /*0650*/  @P0 EXIT ;  /* 0x000000000000094d */ /* 0x000fea0003800000 */
[----:B------:R-:W3:Y:S01]  /*0660*/  LDC.64 R2, c[0x0][0x388] ;  /* 0x0000e200ff027b82 */ /* 0x000ee20000000a00 */
[----:B--2---:R-:W-:Y:S01]  /*0670*/  FADD R9, R6, R9 ;  /* 0x0000000906097221 */ /* 0x004fe20000000000 */
[----:B---3--:R-:W-:-:S05]  /*0680*/  IMAD.WIDE.U32 R2, R0, 0x4, R2 ;  /* 0x0000000400027825 */ /* 0x008fca00078e0002 */
[----:B------:R-:W-:Y:S01]  /*0690*/  STG.E desc[UR6][R2.64], R9 ;  /* 0x0000000902007986 */ /* 0x000fe2000c101906 */
[----:B------:R-:W-:Y:S05]  /*06a0*/  EXIT ;  /* 0x000000000000794d */ /* 0x000fea0003800000 */
        .weak           $__internal_0_$__cuda_sm20_div_u16
        .type           $__internal_0_$__cuda_sm20_div_u16,@function
        .size           $__internal_0_$__cuda_sm20_div_u16,(.L_x_23 - $__internal_0_$__cuda_sm20_div_u16)
$__internal_0_$__cuda_sm20_div_u16:
[----:B------:R-:W0:Y:S01]  /*06b0*/  I2F.U16 R5, R3 ;  /* 0x0000000300057306 */ /* 0x000e220000101000 */
[----:B------:R-:W-:Y:S02]  /*06c0*/  MOV R6, 0x4b800000 ;  /* 0x4b80000000067802 */ /* 0x000fe40000000f00 */
[----:B------:R-:W-:Y:S02]  /*06d0*/  I2FP.F32.U32.RZ R2, R2 ;  /* 0x0000000200027245 */ /* 0x000fe4000020d000 */
[C---:B0-----:R-:W-:Y:S02]  /*06e0*/  FSETP.GEU.AND P1, PT, |R5|.reuse, 1.175494350822287508e-38, PT ;  /* 0x008000000500780b */ /* 0x041fe40003f2e200 */
[----:B------:R-:W-:Y:S02]  /*06f0*/  FSETP.GT.AND P0, PT, |R5|, 8.50705917302346158658e+37, PT ;  /* 0x7e8000000500780b */ /* 0x000fe40003f04200 */
[----:B------:R-:W-:-:S04]  /*0700*/  FSEL R6, R6, 1, !P1 ;  /* 0x3f80000006067808 */ /* 0x000fc80004800000 */
[----:B------:R-:W-:Y:S02]  /*0710*/  FSEL R6, R6, 0.25, !P0 ;  /* 0x3e80000006067808 */ /* 0x000fe40004000000 */
[----:B------:R-:W-:Y:S01]  /*0720*/  ISETP.NE.U32.AND P0, PT, R3, RZ, PT ;  /* 0x000000ff0300720c */ /* 0x000fe20003f05070 */
[----:B------:R-:W-:Y:S02]  /*0730*/  HFMA2 R3, -RZ, RZ, 0, 0 ;  /* 0x00000000ff037431 */ /* 0x000fe400000001ff */
[----:B------:R-:W-:-:S06]  /*0740*/  FMUL R5, R5, R6 ;  /* 0x0000000605057220 */ /* 0x000fcc0000400000 */
[----:B------:R-:W0:Y:S02]  /*0750*/  MUFU.RCP R5, R5 ;  /* 0x0000000500057308 */ /* 0x000e240000001000 */
[----:B0-----:R-:W-:-:S05]  /*0760*/  FMUL R6, R6, R5 ;  /* 0x0000000506067220 */ /* 0x001fca0000400000 */
[----:B------:R-:W-:-:S05]  /*0770*/  IADD3 R7, PT, PT, R6, 0x2, RZ ;  /* 0x0000000206077810 */ /* 0x000fca0007ffe0ff */
[----:B------:R-:W-:Y:S01]  /*0780*/  FMUL.RZ R7, R2, R7 ;  /* 0x0000000702077220 */ /* 0x000fe2000040c000 */
[----:B------:R-:W-:-:S05]  /*0790*/  MOV R2, R8 ;  /* 0x0000000800027202 */ /* 0x000fca0000000f00 */
[----:B------:R-:W0:Y:S02]  /*07a0*/  F2I.U32.TRUNC.NTZ R7, R7 ;  /* 0x0000000700077305 */ /* 0x000e24000020f000 */
[----:B0-----:R-:W-:Y:S01]  /*07b0*/  LOP3.LUT R6, R7, 0xffff, RZ, 0xc0, !PT ;  /* 0x0000ffff07067812 */ /* 0x001fe200078ec0ff */
[----:B------:R-:W-:Y:S01]  /*07c0*/  @!P0 IMAD.MOV.U32 R6, RZ, RZ, -0x1 ;  /* 0xffffffffff068424 */ /* 0x000fe200078e00ff */
[----:B------:R-:W-:Y:S06]  /*07d0*/  RET.REL.NODEC R2 `(_Z9reduce_v9ILj256ELj4EEvPfS0_m) ;  /* 0xfffffff802087950 */ /* 0x000fec0003c3ffff */
.L_x_2:
[----:B------:R-:W-:-:S00]  /*07e0*/  BRA `(.L_x_2) ;  /* 0xfffffffc00fc7947 */ /* 0x000fc0000383ffff */
[----:B------:R-:W-:-:S00]  /*07f0*/  NOP ;  /* 0x0000000000007918 */ /* 0x000fc00000000000 */
        /* <DEDUP_REMOVED lines=8> */
.L_x_23:


//--------------------- .text._Z9reduce_v6PfS_m   --------------------------
	.section	.text._Z9reduce_v6PfS_m,"ax",@progbits
	.align	128
        .global         _Z9reduce_v6PfS_m
        .type           _Z9reduce_v6PfS_m,@function
        .size           _Z9reduce_v6PfS_m,(.L_x_25 - _Z9reduce_v6PfS_m)
        .other          _Z9reduce_v6PfS_m,@"STO_CUDA_ENTRY STV_DEFAULT"
_Z9reduce_v6PfS_m:
.text._Z9reduce_v6PfS_m:
[----:B------:R-:W-:Y:S01]  /*0000*/  LDC R1, c[0x0][0x37c] ;  /* 0x0000df00ff017b82 */ /* 0x000fe20000000800 */
[----:B------:R-:W0:Y:S01]  /*0010*/  S2R R0, SR_CTAID.X ;  /* 0x0000000000007919 */ /* 0x000e220000002500 */
[----:B------:R-:W1:Y:S01]  /*0020*/  LDCU UR4, c[0x0][0x360] ;  /* 0x00006c00ff0477ac */ /* 0x000e620008000800 */
[----:B------:R-:W2:Y:S01]  /*0030*/  S2R R2, SR_TID.X ;  /* 0x0000000000027919 */ /* 0x000ea20000002100 */
[----:B------:R-:W3:Y:S01]  /*0040*/  LDCU.64 UR6, c[0x0][0x390] ;  /* 0x00007200ff0677ac */ /* 0x000ee20008000a00 */
[----:B-1----:R-:W-:Y:S01]  /*0050*/  MOV R8, UR4 ;  /* 0x0000000400087c02 */ /* 0x002fe20008000f00 */
[----:B0-----:R-:W-:-:S05]  /*0060*/  IMAD R3, R0, UR4, RZ ;  /* 0x0000000400037c24 */ /* 0x001fca000f8e02ff */
[----:B--2---:R-:W-:-:S04]  /*0070*/  LEA R3, R3, R2, 0x1 ;  /* 0x0000000203037211 */ /* 0x004fc800078e08ff */
[----:B---3--:R-:W-:-:S04]  /*0080*/  ISETP.GE.U32.AND P0, PT, R3, UR6, PT ;  /* 0x0000000603007c0c */ /* 0x008fc8000bf06070 */
[----:B------:R-:W-:-:S13]  /*0090*/  ISETP.GE.U32.AND.EX P0, PT, RZ, UR7, PT, P0 ;  /* 0x00000007ff007c0c */ /* 0x000fda000bf06100 */
[----:B------:R-:W-:Y:S05]  /*00a0*/  @P0 EXIT ;  /* 0x000000000000094d */ /* 0x000fea0003800000 */
[----:B------:R-:W0:Y:S01]  /*00b0*/  LDC.64 R4, c[0x0][0x380] ;  /* 0x0000e000ff047b82 */ /* 0x000e220000000a00 */
[----:B------:R-:W1:Y:S01]  /*00c0*/  LDCU.64 UR4, c[0x0][0x380] ;  /* 0x00007000ff0477ac */ /* 0x000e620008000a00 */
[C---:B------:R-:W-:Y:S01]  /*00d0*/  IMAD.IADD R7, R3.reuse, 0x1, R8 ;  /* 0x0000000103077824 */ /* 0x040fe200078e0208 */
[----:B------:R-:W2:Y:S01]  /*00e0*/  LDCU.64 UR6, c[0x0][0x358] ;  /* 0x00006b00ff0677ac */ /* 0x000ea20008000a00 */
[----:B-1----:R-:W-:Y:S02]  /*00f0*/  LEA R6, P0, R3, UR4, 0x2 ;  /* 0x0000000403067c11 */ /* 0x002fe4000f8010ff */
[----:B0-----:R-:W-:Y:S02]  /*0100*/  IMAD.WIDE.U32 R4, R7, 0x4, R4 ;  /* 0x0000000407047825 */ /* 0x001fe400078e0004 */
[----:B------:R-:W-:-:S04]  /*0110*/  LEA.HI.X R7, R3, UR5, RZ, 0x2, P0 ;  /* 0x0000000503077c11 */ /* 0x000fc800080f14ff */
[----:B--2---:R-:W2:Y:S04]  /*0120*/  LDG.E R5, desc[UR6][R4.64] ;  /* 0x0000000604057981 */ /* 0x004ea8000c1e1900 */
[----:B------:R-:W2:Y:S01]  /*0130*/  LDG.E R6, desc[UR6][R6.64] ;  /* 0x0000000606067981 */ /* 0x000ea2000c1e1900 */
[----:B------:R-:W0:Y:S01]  /*0140*/  S2UR UR5, SR_CgaCtaId ;  /* 0x00000000000579c3 */ /* 0x000e220000008800 */
[----:B------:R-:W-:Y:S01]  /*0150*/  UMOV UR4, 0x400 ;  /* 0x0000040000047882 */ /* 0x000fe20000000000 */
[----:B------:R-:W-:Y:S02]  /*0160*/  ISETP.GE.U32.AND P1, PT, R8, 0x42, PT ;  /* 0x000000420800780c */ /* 0x000fe40003f26070 */
[----:B------:R-:W-:Y:S01]  /*0170*/  ISETP.GT.U32.AND P0, PT, R2, 0x1f, PT ;  /* 0x0000001f0200780c */ /* 0x000fe20003f04070 */
[----:B0-----:R-:W-:-:S06]  /*0180*/  ULEA UR4, UR5, UR4, 0x18 ;  /* 0x0000000405047291 */ /* 0x001fcc000f8ec0ff */
[----:B------:R-:W-:Y:S01]  /*0190*/  LEA R10, R2, UR4, 0x2 ;  /* 0x00000004020a7c11 */ /* 0x000fe2000f8e10ff */
[----:B--2---:R-:W-:-:S05]  /*01a0*/  FADD R3, R6, R5 ;  /* 0x0000000506037221 */ /* 0x004fca0000000000 */
[----:B------:R0:W-:Y:S01]  /*01b0*/  STS [R10], R3 ;  /* 0x000000030a007388 */ /* 0x0001e20000000800 */
[----:B------:R-:W-:Y:S06]  /*01c0*/  BAR.SYNC.DEFER_BLOCKING 0x0 ;  /* 0x0000000000007b1d */ /* 0x000fec0000010000 */
[----:B------:R-:W-:Y:S05]  /*01d0*/  @!P1 BRA `(.L_x_3) ;  /* 0x00000000002c9947 */ /* 0x000fea0003800000 */
.L_x_4:
[----:B------:R-:W-:-:S04]  /*01e0*/  SHF.R.U32.HI R7, RZ, 0x1, R8 ;  /* 0x00000001ff077819 */ /* 0x000fc80000011608 */
[----:B------:R-:W-:-:S13]  /*01f0*/  ISETP.GE.U32.AND P1, PT, R2, R7, PT ;  /* 0x000000070200720c */ /* 0x000fda0003f26070 */
[----:B0-----:R-:W-:Y:S01]  /*0200*/  @!P1 LEA R3, R7, R10, 0x2 ;  /* 0x0000000a07039211 */ /* 0x001fe200078e10ff */
[----:B------:R-:W-:Y:S05]  /*0210*/  @!P1 LDS R4, [R10] ;  /* 0x000000000a049984 */ /* 0x000fea0000000800 */
[----:B------:R-:W0:Y:S02]  /*0220*/  @!P1 LDS R3, [R3] ;  /* 0x0000000003039984 */ /* 0x000e240000000800 */
[----:B0-----:R-:W-:-:S05]  /*0230*/  @!P1 FADD R5, R3, R4 ;  /* 0x0000000403059221 */ /* 0x001fca0000000000 */
[----:B------:R1:W-:Y:S01]  /*0240*/  @!P1 STS [R10], R5 ;  /* 0x000000050a009388 */ /* 0x0003e20000000800 */
[----:B------:R-:W-:Y:S01]  /*0250*/  BAR.SYNC.DEFER_BLOCKING 0x0 ;  /* 0x0000000000007b1d */ /* 0x000fe20000010000 */
[----:B------:R-:W-:Y:S01]  /*0260*/  ISETP.GT.U32.AND P1, PT, R8, 0x83, PT ;  /* 0x000000830800780c */ /* 0x000fe20003f24070 */
[----:B------:R-:W-:-:S12]  /*0270*/  IMAD.MOV.U32 R8, RZ, RZ, R7 ;  /* 0x000000ffff087224 */ /* 0x000fd800078e0007 */
[----:B-1----:R-:W-:Y:S05]  /*0280*/  @P1 BRA `(.L_x_4) ;  /* 0xfffffffc00d41947 */ /* 0x002fea000383ffff */
.L_x_3:
[----:B------:R-:W-:Y:S05]  /*0290*/  @P0 EXIT ;  /* 0x000000000000094d */ /* 0x000fea0003800000 */
[----:B0-----:R-:W-:Y:S01]  /*02a0*/  LDS R3, [R10+0x80] ;  /* 0x000080000a037984 */ /* 0x001fe20000000800 */
[----:B------:R-:W-:-:S03]  /*02b0*/  ISETP.NE.AND P0, PT, R2, RZ, PT ;  /* 0x000000ff0200720c */ /* 0x000fc60003f05270 */
[----:B------:R-:W0:Y:S02]  /*02c0*/  LDS R4, [R10] ;  /* 0x000000000a047984 */ /* 0x000e240000000800 */
[----:B0-----:R-:W-:-:S05]  /*02d0*/  FADD R3, R3, R4 ;  /* 0x0000000403037221 */ /* 0x001fca0000000000 */
[----:B------:R-:W-:Y:S04]  /*02e0*/  STS [R10], R3 ;  /* 0x000000030a007388 */ /* 0x000fe80000000800 */
[----:B------:R-:W-:Y:S04]  /*02f0*/  LDS R4, [R10+0x40] ;  /* 0x000040000a047984 */ /* 0x000fe80000000800 */
        /* <DEDUP_REMOVED lines=18> */
[----:B------:R0:W-:Y:S01]  /*0420*/  STS [R10], R5 ;  /* 0x000000050a007388 */ /* 0x0001e20000000800 */
[----:B------:R-:W-:Y:S05]  /*0430*/  @P0 EXIT ;  /* 0x000000000000094d */ /* 0x000fea0003800000 */
[----:B------:R-:W1:Y:S01]  /*0440*/  S2UR UR5, SR_CgaCtaId ;  /* 0x00000000000579c3 */ /* 0x000e620000008800 */
[----:B------:R-:W-:-:S07]  /*0450*/  UMOV UR4, 0x400 ;  /* 0x0000040000047882 */ /* 0x000fce0000000000 */
[----:B------:R-:W2:Y:S01]  /*0460*/  LDC.64 R2, c[0x0][0x388] ;  /* 0x0000e200ff027b82 */ /* 0x000ea20000000a00 */
[----:B-1----:R-:W-:Y:S01]  /*0470*/  ULEA UR4, UR5, UR4, 0x18 ;  /* 0x0000000405047291 */ /* 0x002fe2000f8ec0ff */
[----:B--2---:R-:W-:-:S08]  /*0480*/  IMAD.WIDE.U32 R2, R0, 0x4, R2 ;  /* 0x0000000400027825 */ /* 0x004fd000078e0002 */
[----:B0-----:R-:W0:Y:S04]  /*0490*/  LDS R5, [UR4] ;  /* 0x00000004ff057984 */ /* 0x001e280008000800 */
[----:B0-----:R-:W-:Y:S01]  /*04a0*/  STG.E desc[UR6][R2.64], R5 ;  /* 0x0000000502007986 */ /* 0x001fe2000c101906 */
[----:B------:R-:W-:Y:S05]  /*04b0*/  EXIT ;  /* 0x000000000000794d */ /* 0x000fea0003800000 */
.L_x_5:
        /* <DEDUP_REMOVED lines=12> */
.L_x_25:


//--------------------- .text._Z9reduce_v5PfS_m   --------------------------
	.section	.text._Z9reduce_v5PfS_m,"ax",@progbits
	.align	128
        .global         _Z9reduce_v5PfS_m
        .type           _Z9reduce_v5PfS_m,@function
        .size           _Z9reduce_v5PfS_m,(.L_x_26 - _Z9reduce_v5PfS_m)
        .other          _Z9reduce_v5PfS_m,@"STO_CUDA_ENTRY STV_DEFAULT"
_Z9reduce_v5PfS_m:
.text._Z9reduce_v5PfS_m:
[----:B------:R-:W-:Y:S01]  /*0000*/  LDC R1, c[0x0][0x37c] ;  /* 0x0000df00ff017b82 */ /* 0x000fe20000000800 */
[----:B------:R-:W0:Y:S01]  /*0010*/  S2R R11, SR_CTAID.X ;  /* 0x00000000000b7919 */ /* 0x000e220000002500 */
[----:B------:R-:W1:Y:S01]  /*0020*/  LDCU UR4, c[0x0][0x360] ;  /* 0x00006c00ff0477ac */ /* 0x000e620008000800 */
[----:B------:R-:W2:Y:S01]  /*0030*/  S2R R13, SR_TID.X ;  /* 0x00000000000d7919 */ /* 0x000ea20000002100 */
[----:B------:R-:W3:Y:S01]  /*0040*/  LDCU.64 UR6, c[0x0][0x390] ;  /* 0x00007200ff0677ac */ /* 0x000ee20008000a00 */
[----:B-1----:R-:W-:Y:S02]  /*0050*/  IMAD.U32 R7, RZ, RZ, UR4 ;  /* 0x00000004ff077e24 */ /* 0x002fe4000f8e00ff */
[----:B0-----:R-:W-:-:S04]  /*0060*/  IMAD R0, R11, UR4, RZ ;  /* 0x000000040b007c24 */ /* 0x001fc8000f8e02ff */
[----:B--2---:R-:W-:-:S05]  /*0070*/  IMAD R0, R0, 0x2, R13 ;  /* 0x0000000200007824 */ /* 0x004fca00078e020d */
[----:B---3--:R-:W-:-:S04]  /*0080*/  ISETP.GE.U32.AND P0, PT, R0, UR6, PT ;  /* 0x0000000600007c0c */ /* 0x008fc8000bf06070 */
[----:B------:R-:W-:-:S13]  /*0090*/  ISETP.GE.U32.AND.EX P0, PT, RZ, UR7, PT, P0 ;  /* 0x00000007ff007c0c */ /* 0x000fda000bf06100 */
[----:B------:R-:W-:Y:S05]  /*00a0*/  @P0 EXIT ;  /* 0x000000000000094d */ /* 0x000fea0003800000 */
[----:B------:R-:W0:Y:S01]  /*00b0*/  LDC.64 R2, c[0x0][0x380] ;  /* 0x0000e000ff027b82 */ /* 0x000e220000000a00 */
[----:B------:R-:W1:Y:S01]  /*00c0*/  LDCU.64 UR4, c[0x0][0x380] ;  /* 0x00007000ff0477ac */ /* 0x000e620008000a00 */
[C---:B------:R-:W-:Y:S01]  /*00d0*/  IMAD.IADD R5, R0.reuse, 0x1, R7 ;  /* 0x0000000100057824 */ /* 0x040fe200078e0207 */
[----:B------:R-:W2:Y:S01]  /*00e0*/  LDCU.64 UR6, c[0x0][0x358] ;  /* 0x00006b00ff0677ac */ /* 0x000ea20008000a00 */
[C---:B-1----:R-:W-:Y:S02]  /*00f0*/  LEA R4, P0, R0.reuse, UR4, 0x2 ;  /* 0x0000000400047c11 */ /* 0x042fe4000f8010ff */
[----:B0-----:R-:W-:Y:S02]  /*0100*/  IMAD.WIDE.U32 R2, R5, 0x4, R2 ;  /* 0x0000000405027825 */ /* 0x001fe400078e0002 */
[----:B------:R-:W-:-:S04]  /*0110*/  LEA.HI.X R5, R0, UR5, RZ, 0x2, P0 ;  /* 0x0000000500057c11 */ /* 0x000fc800080f14ff */
[----:B--2---:R-:W2:Y:S04]  /*0120*/  LDG.E R3, desc[UR6][R2.64] ;  /* 0x0000000602037981 */ /* 0x004ea8000c1e1900 */
[----:B------:R-:W2:Y:S01]  /*0130*/  LDG.E R4, desc[UR6][R4.64] ;  /* 0x0000000604047981 */ /* 0x000ea2000c1e1900 */
[----:B------:R-:W0:Y:S01]  /*0140*/  S2UR UR5, SR_CgaCtaId ;  /* 0x00000000000579c3 */ /* 0x000e220000008800 */
[----:B------:R-:W-:Y:S01]  /*0150*/  UMOV UR4, 0x400 ;  /* 0x0000040000047882 */ /* 0x000fe20000000000 */
[----:B------:R-:W-:Y:S02]  /*0160*/  ISETP.GE.U32.AND P1, PT, R7, 0x2, PT ;  /* 0x000000020700780c */ /* 0x000fe40003f26070 */
[----:B------:R-:W-:Y:S01]  /*0170*/  ISETP.NE.AND P0, PT, R13, RZ, PT ;  /* 0x000000ff0d00720c */ /* 0x000fe20003f05270 */
[----:B0-----:R-:W-:-:S06]  /*0180*/  ULEA UR4, UR5, UR4, 0x18 ;  /* 0x0000000405047291 */ /* 0x001fcc000f8ec0ff */
[----:B------:R-:W-:Y:S01]  /*0190*/  LEA R9, R13, UR4, 0x2 ;  /* 0x000000040d097c11 */ /* 0x000fe2000f8e10ff */
[----:B--2---:R-:W-:-:S05]  /*01a0*/  FADD R0, R4, R3 ;  /* 0x0000000304007221 */ /* 0x004fca0000000000 */
[----:B------:R0:W-:Y:S01]  /*01b0*/  STS [R9], R0 ;  /* 0x0000000009007388 */ /* 0x0001e20000000800 */
[----:B------:R-:W-:Y:S06]  /*01c0*/  BAR.SYNC.DEFER_BLOCKING 0x0 ;  /* 0x0000000000007b1d */ /* 0x000fec0000010000 */
[----:B------:R-:W-:Y:S05]  /*01d0*/  @!P1 BRA `(.L_x_6) ;  /* 0x00000000002c9947 */ /* 0x000fea0003800000 */
.L_x_7:
[----:B------:R-:W-:-:S04]  /*01e0*/  SHF.R.U32.HI R4, RZ, 0x1, R7 ;  /* 0x00000001ff047819 */ /* 0x000fc80000011607 */
[----:B------:R-:W-:-:S13]  /*01f0*/  ISETP.GE.U32.AND P1, PT, R13, R4, PT ;  /* 0x000000040d00720c */ /* 0x000fda0003f26070 */
[----:B0-----:R-:W-:Y:S01]  /*0200*/  @!P1 IMAD R0, R4, 0x4, R9 ;  /* 0x0000000404009824 */ /* 0x001fe200078e0209 */
        /* <DEDUP_REMOVED lines=8> */
.L_x_6:
[----:B------:R-:W-:Y:S05]  /*0290*/  @P0 EXIT ;  /* 0x000000000000094d */ /* 0x000fea0003800000 */
[----:B------:R-:W1:Y:S01]  /*02a0*/  S2UR UR5, SR_CgaCtaId ;  /* 0x00000000000579c3 */ /* 0x000e620000008800 */
[----:B------:R-:W-:-:S07]  /*02b0*/  UMOV UR4, 0x400 ;  /* 0x0000040000047882 */ /* 0x000fce0000000000 */
[----:B------:R-:W2:Y:S01]  /*02c0*/  LDC.64 R2, c[0x0][0x388] ;  /* 0x0000e200ff027b82 */ /* 0x000ea20000000a00 */
[----:B-1----:R-:W-:Y:S01]  /*02d0*/  ULEA UR4, UR5, UR4, 0x18 ;  /* 0x0000000405047291 */ /* 0x002fe2000f8ec0ff */
[----:B--2---:R-:W-:-:S08]  /*02e0*/  IMAD.WIDE.U32 R2, R11, 0x4, R2 ;  /* 0x000000040b027825 */ /* 0x004fd000078e0002 */
[----:B------:R-:W1:Y:S04]  /*02f0*/  LDS R5, [UR4] ;  /* 0x00000004ff057984 */ /* 0x000e680008000800 */
[----:B-1----:R-:W-:Y:S01]  /*0300*/  STG.E desc[UR6][R2.64], R5 ;  /* 0x0000000502007986 */ /* 0x002fe2000c101906 */
[----:B------:R-:W-:Y:S05]  /*0310*/  EXIT ;  /* 0x000000000000794d */ /* 0x000fea0003800000 */
.L_x_8:
        /* <DEDUP_REMOVED lines=14> */
.L_x_26:


//--------------------- .text._Z9reduce_v4PfS_m   --------------------------
	.section	.text._Z9reduce_v4PfS_m,"ax",@progbits
	.align	128
        .global         _Z9reduce_v4PfS_m
        .type           _Z9reduce_v4PfS_m,@function
        .size           _Z9reduce_v4PfS_m,(.L_x_27 - _Z9reduce_v4PfS_m)
        .other          _Z9reduce_v4PfS_m,@"STO_CUDA_ENTRY STV_DEFAULT"
_Z9reduce_v4PfS_m:
.text._Z9reduce_v4PfS_m:
[----:B------:R-:W-:Y:S01]  /*0000*/  LDC R1, c[0x0][0x37c] ;  /* 0x0000df00ff017b82 */ /* 0x000fe20000000800 */
[----:B------:R-:W0:Y:S01]  /*0010*/  S2R R7, SR_CTAID.X ;  /* 0x0000000000077919 */ /* 0x000e220000002500 */
[----:B------:R-:W1:Y:S01]  /*0020*/  LDCU UR4, c[0x0][0x360] ;  /* 0x00006c00ff0477ac */ /* 0x000e620008000800 */
[----:B------:R-:W0:Y:S01]  /*0030*/  S2R R6, SR_TID.X ;  /* 0x0000000000067919 */ /* 0x000e220000002100 */
[----:B------:R-:W2:Y:S01]  /*0040*/  LDCU.64 UR6, c[0x0][0x390] ;  /* 0x00007200ff0677ac */ /* 0x000ea20008000a00 */
[----:B-1----:R-:W-:Y:S02]  /*0050*/  IMAD.U32 R0, RZ, RZ, UR4 ;  /* 0x00000004ff007e24 */ /* 0x002fe4000f8e00ff */
[----:B0-----:R-:W-:-:S05]  /*0060*/  IMAD R3, R7, UR4, R6 ;  /* 0x0000000407037c24 */ /* 0x001fca000f8e0206 */
[----:B--2---:R-:W-:-:S04]  /*0070*/  ISETP.GE.U32.AND P0, PT, R3, UR6, PT ;  /* 0x0000000603007c0c */ /* 0x004fc8000bf06070 */
[----:B------:R-:W-:-:S13]  /*0080*/  ISETP.GE.U32.AND.EX P0, PT, RZ, UR7, PT, P0 ;  /* 0x00000007ff007c0c */ /* 0x000fda000bf06100 */
[----:B------:R-:W-:Y:S05]  /*0090*/  @P0 EXIT ;  /* 0x000000000000094d */ /* 0x000fea0003800000 */
[----:B------:R-:W0:Y:S01]  /*00a0*/  LDCU.64 UR4, c[0x0][0x380] ;  /* 0x00007000ff0477ac */ /* 0x000e220008000a00 */
[----:B------:R-:W1:Y:S01]  /*00b0*/  LDCU.64 UR6, c[0x0][0x358] ;  /* 0x00006b00ff0677ac */ /* 0x000e620008000a00 */
[----:B0-----:R-:W-:-:S04]  /*00c0*/  LEA R2, P0, R3, UR4, 0x2 ;  /* 0x0000000403027c11 */ /* 0x001fc8000f8010ff */
[----:B------:R-:W-:-:S05]  /*00d0*/  LEA.HI.X R3, R3, UR5, RZ, 0x2, P0 ;  /* 0x0000000503037c11 */ /* 0x000fca00080f14ff */
[----:B-1----:R-:W2:Y:S01]  /*00e0*/  LDG.E R2, desc[UR6][R2.64] ;  /* 0x0000000602027981 */ /* 0x002ea2000c1e1900 */
[----:B------:R-:W0:Y:S01]  /*00f0*/  S2UR UR5, SR_CgaCtaId ;  /* 0x00000000000579c3 */ /* 0x000e220000008800 */
[----:B------:R-:W-:Y:S01]  /*0100*/  UMOV UR4, 0x400 ;  /* 0x0000040000047882 */ /* 0x000fe20000000000 */
[----:B------:R-:W-:Y:S02]  /*0110*/  ISETP.GE.U32.AND P1, PT, R0, 0x2, PT ;  /* 0x000000020000780c */ /* 0x000fe40003f26070 */
[----:B------:R-:W-:Y:S01]  /*0120*/  ISETP.NE.AND P0, PT, R6, RZ, PT ;  /* 0x000000ff0600720c */ /* 0x000fe20003f05270 */
[----:B0-----:R-:W-:-:S06]  /*0130*/  ULEA UR4, UR5, UR4, 0x18 ;  /* 0x0000000405047291 */ /* 0x001fcc000f8ec0ff */
[----:B------:R-:W-:-:S05]  /*0140*/  LEA R5, R6, UR4, 0x2 ;  /* 0x0000000406057c11 */ /* 0x000fca000f8e10ff */
[----:B--2---:R0:W-:Y:S01]  /*0150*/  STS [R5], R2 ;  /* 0x0000000205007388 */ /* 0x0041e20000000800 */
[----:B------:R-:W-:Y:S06]  /*0160*/  BAR.SYNC.DEFER_BLOCKING 0x0 ;  /* 0x0000000000007b1d */ /* 0x000fec0000010000 */
[----:B------:R-:W-:Y:S05]  /*0170*/  @!P1 BRA `(.L_x_9) ;  /* 0x00000000002c9947 */ /* 0x000fea0003800000 */
.L_x_10:
        /* <DEDUP_REMOVED lines=11> */
.L_x_9:
[----:B------:R-:W-:Y:S05]  /*0230*/  @P0 EXIT ;  /* 0x000000000000094d */ /* 0x000fea0003800000 */
[----:B------:R-:W1:Y:S01]  /*0240*/  S2UR UR5, SR_CgaCtaId ;  /* 0x00000000000579c3 */ /* 0x000e620000008800 */
[----:B------:R-:W-:-:S07]  /*0250*/  UMOV UR4, 0x400 ;  /* 0x0000040000047882 */ /* 0x000fce0000000000 */
[----:B0-----:R-:W0:Y:S01]  /*0260*/  LDC.64 R2, c[0x0][0x388] ;  /* 0x0000e200ff027b82 */ /* 0x001e220000000a00 */
[----:B-1----:R-:W-:Y:S01]  /*0270*/  ULEA UR4, UR5, UR4, 0x18 ;  /* 0x0000000405047291 */ /* 0x002fe2000f8ec0ff */
[----:B0-----:R-:W-:-:S08]  /*0280*/  IMAD.WIDE.U32 R2, R7, 0x4, R2 ;  /* 0x0000000407027825 */ /* 0x001fd000078e0002 */
[----:B------:R-:W0:Y:S04]  /*0290*/  LDS R5, [UR4] ;  /* 0x00000004ff057984 */ /* 0x000e280008000800 */
[----:B0-----:R-:W-:Y:S01]  /*02a0*/  STG.E desc[UR6][R2.64], R5 ;  /* 0x0000000502007986 */ /* 0x001fe2000c101906 */
[----:B------:R-:W-:Y:S05]  /*02b0*/  EXIT ;  /* 0x000000000000794d */ /* 0x000fea0003800000 */
.L_x_11:
        /* <DEDUP_REMOVED lines=12> */
.L_x_27:


//--------------------- .text._Z9reduce_v3PfS_m   --------------------------
	.section	.text._Z9reduce_v3PfS_m,"ax",@progbits
	.align	128
        .global         _Z9reduce_v3PfS_m
        .type           _Z9reduce_v3PfS_m,@function
        .size           _Z9reduce_v3PfS_m,(.L_x_28 - _Z9reduce_v3PfS_m)
        .other          _Z9reduce_v3PfS_m,@"STO_CUDA_ENTRY STV_DEFAULT"
_Z9reduce_v3PfS_m:
.text._Z9reduce_v3PfS_m:
[----:B------:R-:W-:Y:S01]  /*0000*/  LDC R1, c[0x0][0x37c] ;  /* 0x0000df00ff017b82 */ /* 0x000fe20000000800 */
[----:B------:R-:W0:Y:S01]  /*0010*/  S2R R7, SR_CTAID.X ;  /* 0x0000000000077919 */ /* 0x000e220000002500 */
[----:B------:R-:W0:Y:S01]  /*0020*/  LDCU UR7, c[0x0][0x360] ;  /* 0x00006c00ff0777ac */ /* 0x000e220008000800 */
[----:B------:R-:W0:Y:S01]  /*0030*/  S2R R4, SR_TID.X ;  /* 0x0000000000047919 */ /* 0x000e220000002100 */
[----:B------:R-:W1:Y:S01]  /*0040*/  LDCU.64 UR4, c[0x0][0x390] ;  /* 0x00007200ff0477ac */ /* 0x000e620008000a00 */
[----:B0-----:R-:W-:-:S05]  /*0050*/  IMAD R0, R7, UR7, R4 ;  /* 0x0000000707007c24 */ /* 0x001fca000f8e0204 */
[----:B-1----:R-:W-:-:S04]  /*0060*/  ISETP.GE.U32.AND P0, PT, R0, UR4, PT ;  /* 0x0000000400007c0c */ /* 0x002fc8000bf06070 */
        /* <DEDUP_REMOVED lines=9> */
[----:B------:R-:W-:Y:S01]  /*0100*/  UISETP.GE.U32.AND UP0, UPT, UR7, 0x2, UPT ;  /* 0x000000020700788c */ /* 0x000fe2000bf06070 */
[----:B------:R-:W-:Y:S01]  /*0110*/  ISETP.NE.AND P1, PT, R4, RZ, PT ;  /* 0x000000ff0400720c */ /* 0x000fe20003f25270 */
[----:B0-----:R-:W-:-:S06]  /*0120*/  ULEA UR4, UR5, UR4, 0x18 ;  /* 0x0000000405047291 */ /* 0x001fcc000f8ec0ff */
[----:B------:R-:W-:-:S05]  /*0130*/  LEA R5, R4, UR4, 0x2 ;  /* 0x0000000404057c11 */ /* 0x000fca000f8e10ff */
[----:B--2---:R0:W-:Y:S01]  /*0140*/  STS [R5], R2 ;  /* 0x0000000205007388 */ /* 0x0041e20000000800 */
[----:B------:R-:W-:Y:S06]  /*0150*/  BAR.SYNC.DEFER_BLOCKING 0x0 ;  /* 0x0000000000007b1d */ /* 0x000fec0000010000 */
[----:B------:R-:W-:Y:S05]  /*0160*/  BRA.U !UP0, `(.L_x_12) ;  /* 0x00000001083c7547 */ /* 0x000fea000b800000 */
[----:B------:R-:W-:-:S05]  /*0170*/  UMOV UR5, 0x1 ;  /* 0x0000000100057882 */ /* 0x000fca0000000000 */
.L_x_13:
[----:B------:R-:W-:-:S04]  /*0180*/  USHF.L.U32 UR6, UR5, 0x1, URZ ;  /* 0x0000000105067899 */ /* 0x000fc800080006ff */
[----:B------:R-:W-:Y:S02]  /*0190*/  UISETP.GE.U32.AND UP0, UPT, UR6, UR7, UPT ;  /* 0x000000070600728c */ /* 0x000fe4000bf06070 */
[----:B01----:R-:W-:-:S05]  /*01a0*/  IMAD R2, R4, UR6, RZ ;  /* 0x0000000604027c24 */ /* 0x003fca000f8e02ff */
[----:B------:R-:W-:-:S13]  /*01b0*/  ISETP.GE.U32.AND P0, PT, R2, UR7, PT ;  /* 0x0000000702007c0c */ /* 0x000fda000bf06070 */
[C---:B------:R-:W-:Y:S01]  /*01c0*/  @!P0 VIADD R0, R2.reuse, UR5 ;  /* 0x0000000502008c36 */ /* 0x040fe20008000000 */
[----:B------:R-:W-:Y:S01]  /*01d0*/  @!P0 LEA R2, R2, UR4, 0x2 ;  /* 0x0000000402028c11 */ /* 0x000fe2000f8e10ff */
[----:B------:R-:W-:-:S03]  /*01e0*/  UMOV UR5, UR6 ;  /* 0x0000000600057c82 */ /* 0x000fc60008000000 */
[----:B------:R-:W-:Y:S01]  /*01f0*/  @!P0 LEA R0, R0, UR4, 0x2 ;  /* 0x0000000400008c11 */ /* 0x000fe2000f8e10ff */
[----:B------:R-:W-:Y:S05]  /*0200*/  @!P0 LDS R3, [R2] ;  /* 0x0000000002038984 */ /* 0x000fea0000000800 */
[----:B------:R-:W0:Y:S02]  /*0210*/  @!P0 LDS R0, [R0] ;  /* 0x0000000000008984 */ /* 0x000e240000000800 */
[----:B0-----:R-:W-:-:S05]  /*0220*/  @!P0 FADD R3, R0, R3 ;  /* 0x0000000300038221 */ /* 0x001fca0000000000 */
[----:B------:R1:W-:Y:S01]  /*0230*/  @!P0 STS [R2], R3 ;  /* 0x0000000302008388 */ /* 0x0003e20000000800 */
[----:B------:R-:W-:Y:S06]  /*0240*/  BAR.SYNC.DEFER_BLOCKING 0x0 ;  /* 0x0000000000007b1d */ /* 0x000fec0000010000 */
[----:B------:R-:W-:Y:S05]  /*0250*/  BRA.U !UP0, `(.L_x_13) ;  /* 0xfffffffd08c87547 */ /* 0x000fea000b83ffff */
.L_x_12:
[----:B------:R-:W-:Y:S05]  /*0260*/  @P1 EXIT ;  /* 0x000000000000194d */ /* 0x000fea0003800000 */
[----:B------:R-:W2:Y:S01]  /*0270*/  S2UR UR5, SR_CgaCtaId ;  /* 0x00000000000579c3 */ /* 0x000ea20000008800 */
[----:B------:R-:W-:-:S07]  /*0280*/  UMOV UR4, 0x400 ;  /* 0x0000040000047882 */ /* 0x000fce0000000000 */
[----:B01----:R-:W0:Y:S01]  /*0290*/  LDC.64 R2, c[0x0][0x388] ;  /* 0x0000e200ff027b82 */ /* 0x003e220000000a00 */
[----:B--2---:R-:W-:Y:S01]  /*02a0*/  ULEA UR4, UR5, UR4, 0x18 ;  /* 0x0000000405047291 */ /* 0x004fe2000f8ec0ff */
[----:B0-----:R-:W-:-:S08]  /*02b0*/  IMAD.WIDE.U32 R2, R7, 0x4, R2 ;  /* 0x0000000407027825 */ /* 0x001fd000078e0002 */
[----:B------:R-:W0:Y:S04]  /*02c0*/  LDS R5, [UR4] ;  /* 0x00000004ff057984 */ /* 0x000e280008000800 */
[----:B0-----:R-:W-:Y:S01]  /*02d0*/  STG.E desc[UR8][R2.64], R5 ;  /* 0x0000000502007986 */ /* 0x001fe2000c101908 */
[----:B------:R-:W-:Y:S05]  /*02e0*/  EXIT ;  /* 0x000000000000794d */ /* 0x000fea0003800000 */
.L_x_14:
        /* <DEDUP_REMOVED lines=9> */
.L_x_28:


//--------------------- .text._Z9reduce_v2PfS_m   --------------------------
	.section	.text._Z9reduce_v2PfS_m,"ax",@progbits
	.align	128
        .global         _Z9reduce_v2PfS_m
        .type           _Z9reduce_v2PfS_m,@function
        .size           _Z9reduce_v2PfS_m,(.L_x_29 - _Z9reduce_v2PfS_m)
        .other          _Z9reduce_v2PfS_m,@"STO_CUDA_ENTRY STV_DEFAULT"
_Z9reduce_v2PfS_m:
.text._Z9reduce_v2PfS_m:
        /* <DEDUP_REMOVED lines=23> */
[----:B------:R-:W-:-:S07]  /*0170*/  IMAD.MOV.U32 R0, RZ, RZ, 0x1 ;  /* 0x00000001ff007424 */ /* 0x000fce00078e00ff */
.L_x_16:
[----:B------:R-:W-:-:S04]  /*0180*/  IMAD.SHL.U32 R8, R0, 0x2, RZ ;  /* 0x0000000200087824 */ /* 0x000fc800078e00ff */
[----:B0-----:R-:W-:-:S05]  /*0190*/  VIADD R2, R8, 0xffffffff ;  /* 0xffffffff08027836 */ /* 0x001fca0000000000 */
[----:B------:R-:W-:-:S13]  /*01a0*/  LOP3.LUT P1, RZ, R2, R6, RZ, 0xc0, !PT ;  /* 0x0000000602ff7212 */ /* 0x000fda000782c0ff */
[----:B------:R-:W-:Y:S01]  /*01b0*/  @!P1 IMAD R2, R0, 0x4, R5 ;  /* 0x0000000400029824 */ /* 0x000fe200078e0205 */
[----:B------:R-:W-:Y:S01]  /*01c0*/  @!P1 LDS R3, [R5] ;  /* 0x0000000005039984 */ /* 0x000fe20000000800 */
[----:B------:R-:W-:-:S04]  /*01d0*/  IMAD.MOV.U32 R0, RZ, RZ, R8 ;  /* 0x000000ffff007224 */ /* 0x000fc800078e0008 */
[----:B------:R-:W0:Y:S02]  /*01e0*/  @!P1 LDS R2, [R2] ;  /* 0x0000000002029984 */ /* 0x000e240000000800 */
[----:B0-----:R-:W-:-:S05]  /*01f0*/  @!P1 FADD R4, R2, R3 ;  /* 0x0000000302049221 */ /* 0x001fca0000000000 */
[----:B------:R1:W-:Y:S01]  /*0200*/  @!P1 STS [R5], R4 ;  /* 0x0000000405009388 */ /* 0x0003e20000000800 */
[----:B------:R-:W-:Y:S01]  /*0210*/  BAR.SYNC.DEFER_BLOCKING 0x0 ;  /* 0x0000000000007b1d */ /* 0x000fe20000010000 */
[----:B------:R-:W-:-:S13]  /*0220*/  ISETP.GE.U32.AND P1, PT, R8, UR8, PT ;  /* 0x0000000808007c0c */ /* 0x000fda000bf26070 */
[----:B-1----:R-:W-:Y:S05]  /*0230*/  @!P1 BRA `(.L_x_16) ;  /* 0xfffffffc00d09947 */ /* 0x002fea000383ffff */
.L_x_15:
        /* <DEDUP_REMOVED lines=9> */
.L_x_17:
        /* <DEDUP_REMOVED lines=11> */
.L_x_29:


//--------------------- .text._Z9reduce_v1PfS_m   --------------------------
	.section	.text._Z9reduce_v1PfS_m,"ax",@progbits
	.align	128
        .global         _Z9reduce_v1PfS_m
        .type           _Z9reduce_v1PfS_m,@function
        .size           _Z9reduce_v1PfS_m,(.L_x_30 - _Z9reduce_v1PfS_m)
        .other          _Z9reduce_v1PfS_m,@"STO_CUDA_ENTRY STV_DEFAULT"
_Z9reduce_v1PfS_m:
.text._Z9reduce_v1PfS_m:
[----:B------:R-:W-:Y:S01]  /*0000*/  LDC R1, c[0x0][0x37c] ;  /* 0x0000df00ff017b82 */ /* 0x000fe20000000800 */
[----:B------:R-:W0:Y:S07]  /*0010*/  S2R R13, SR_CTAID.X ;  /* 0x00000000000d7919 */ /* 0x000e2e0000002500 */
[----:B------:R-:W0:Y:S01]  /*0020*/  LDC R0, c[0x0][0x360] ;  /* 0x0000d800ff007b82 */ /* 0x000e220000000800 */
[----:B------:R-:W1:Y:S01]  /*0030*/  LDCU.64 UR4, c[0x0][0x390] ;  /* 0x00007200ff0477ac */ /* 0x000e620008000a00 */
[----:B------:R-:W2:Y:S01]  /*0040*/  S2R R8, SR_TID.X ;  /* 0x0000000000087919 */ /* 0x000ea20000002100 */
[----:B0-----:R-:W-:-:S04]  /*0050*/  IMAD R9, R13, R0, RZ ;  /* 0x000000000d097224 */ /* 0x001fc800078e02ff */
[----:B--2---:R-:W-:-:S05]  /*0060*/  IMAD.IADD R10, R9, 0x1, R8 ;  /* 0x00000001090a7824 */ /* 0x004fca00078e0208 */
[----:B-1----:R-:W-:-:S04]  /*0070*/  ISETP.GE.U32.AND P0, PT, R10, UR4, PT ;  /* 0x000000040a007c0c */ /* 0x002fc8000bf06070 */
[----:B------:R-:W-:-:S13]  /*0080*/  ISETP.GE.U32.AND.EX P0, PT, RZ, UR5, PT, P0 ;  /* 0x00000005ff007c0c */ /* 0x000fda000bf06100 */
[----:B------:R-:W-:Y:S05]  /*0090*/  @P0 EXIT ;  /* 0x000000000000094d */ /* 0x000fea0003800000 */
[----:B------:R-:W-:Y:S01]  /*00a0*/  ISETP.GE.U32.AND P0, PT, R0, 0x2, PT ;  /* 0x000000020000780c */ /* 0x000fe20003f06070 */
[----:B------:R-:W0:-:S12]  /*00b0*/  LDCU.64 UR8, c[0x0][0x358] ;  /* 0x00006b00ff0877ac */ /* 0x000e180008000a00 */
[----:B------:R-:W-:Y:S05]  /*00c0*/  @!P0 BRA `(.L_x_18) ;  /* 0x0000000000548947 */ /* 0x000fea0003800000 */
[----:B------:R-:W1:Y:S01]  /*00d0*/  LDCU.64 UR4, c[0x0][0x380] ;  /* 0x00007000ff0477ac */ /* 0x000e620008000a00 */
[----:B------:R-:W2:Y:S01]  /*00e0*/  LDC.64 R6, c[0x0][0x380] ;  /* 0x0000e000ff067b82 */ /* 0x000ea20000000a00 */
[----:B-1----:R-:W-:Y:S01]  /*00f0*/  LEA R2, P0, R10, UR4, 0x2 ;  /* 0x000000040a027c11 */ /* 0x002fe2000f8010ff */
[----:B------:R-:W-:-:S03]  /*0100*/  UMOV UR4, 0x1 ;  /* 0x0000000100047882 */ /* 0x000fc60000000000 */
[----:B------:R-:W-:-:S09]  /*0110*/  LEA.HI.X R3, R10, UR5, RZ, 0x2, P0 ;  /* 0x000000050a037c11 */ /* 0x000fd200080f14ff */
.L_x_21:
[----:B------:R-:W-:Y:S01]  /*0120*/  USHF.L.U32 UR5, UR4, 0x1, URZ ;  /* 0x0000000104057899 */ /* 0x000fe200080006ff */
[----:B------:R-:W-:Y:S03]  /*0130*/  BSSY.RECONVERGENT B0, `(.L_x_19) ;  /* 0x000000a000007945 */ /* 0x000fe60003800200 */
[----:B------:R-:W-:-:S06]  /*0140*/  UIADD3 UR6, UPT, UPT, UR5, -0x1, URZ ;  /* 0xffffffff05067890 */ /* 0x000fcc000fffe0ff */
[----:B------:R-:W-:-:S13]  /*0150*/  LOP3.LUT P0, RZ, R8, UR6, RZ, 0xc0, !PT ;  /* 0x0000000608ff7c12 */ /* 0x000fda000f80c0ff */
[----:B-1----:R-:W-:Y:S05]  /*0160*/  @P0 BRA `(.L_x_20) ;  /* 0x0000000000180947 */ /* 0x002fea0003800000 */
[----:B------:R-:W-:Y:S01]  /*0170*/  VIADD R5, R10, UR4 ;  /* 0x000000040a057c36 */ /* 0x000fe20008000000 */
[----:B0-----:R-:W3:Y:S03]  /*0180*/  LDG.E R11, desc[UR8][R2.64] ;  /* 0x00000008020b7981 */ /* 0x001ee6000c1e1900 */
[----:B--2---:R-:W-:-:S06]  /*0190*/  IMAD.WIDE.U32 R4, R5, 0x4, R6 ;  /* 0x0000000405047825 */ /* 0x004fcc00078e0006 */
[----:B------:R-:W3:Y:S02]  /*01a0*/  LDG.E R4, desc[UR8][R4.64] ;  /* 0x0000000804047981 */ /* 0x000ee4000c1e1900 */
[----:B---3--:R-:W-:-:S05]  /*01b0*/  FADD R11, R4, R11 ;  /* 0x0000000b040b7221 */ /* 0x008fca0000000000 */
[----:B------:R1:W-:Y:S02]  /*01c0*/  STG.E desc[UR8][R2.64], R11 ;  /* 0x0000000b02007986 */ /* 0x0003e4000c101908 */
.L_x_20:
[----:B0-----:R-:W-:Y:S05]  /*01d0*/  BSYNC.RECONVERGENT B0 ;  /* 0x0000000000007941 */ /* 0x001fea0003800200 */
.L_x_19:
[----:B------:R-:W-:Y:S01]  /*01e0*/  BAR.SYNC.DEFER_BLOCKING 0x0 ;  /* 0x0000000000007b1d */ /* 0x000fe20000010000 */
[----:B------:R-:W-:-:S05]  /*01f0*/  ISETP.LE.U32.AND P0, PT, R0, UR5, PT ;  /* 0x0000000500007c0c */ /* 0x000fca000bf03070 */
[----:B------:R-:W-:-:S08]  /*0200*/  UMOV UR4, UR5 ;  /* 0x0000000500047c82 */ /* 0x000fd00008000000 */
[----:B------:R-:W-:Y:S05]  /*0210*/  @!P0 BRA `(.L_x_21) ;  /* 0xfffffffc00c08947 */ /* 0x000fea000383ffff */
.L_x_18:
[----:B------:R-:W-:-:S13]  /*0220*/  ISETP.NE.AND P0, PT, R8, RZ, PT ;  /* 0x000000ff0800720c */ /* 0x000fda0003f05270 */
[----:B0-----:R-:W-:Y:S05]  /*0230*/  @P0 EXIT ;  /* 0x000000000000094d */ /* 0x001fea0003800000 */
[----:B-1----:R-:W0:Y:S08]  /*0240*/  LDC.64 R2, c[0x0][0x380] ;  /* 0x0000e000ff027b82 */ /* 0x002e300000000a00 */
[----:B------:R-:W1:Y:S01]  /*0250*/  LDC.64 R4, c[0x0][0x388] ;  /* 0x0000e200ff047b82 */ /* 0x000e620000000a00 */
[----:B0-----:R-:W-:-:S06]  /*0260*/  IMAD.WIDE.U32 R2, R9, 0x4, R2 ;  /* 0x0000000409027825 */ /* 0x001fcc00078e0002 */
[----:B------:R-:W3:Y:S01]  /*0270*/  LDG.E R3, desc[UR8][R2.64] ;  /* 0x0000000802037981 */ /* 0x000ee2000c1e1900 */
[----:B-1----:R-:W-:-:S05]  /*0280*/  IMAD.WIDE.U32 R4, R13, 0x4, R4 ;  /* 0x000000040d047825 */ /* 0x002fca00078e0004 */
[----:B---3--:R-:W-:Y:S01]  /*0290*/  STG.E desc[UR8][R4.64], R3 ;  /* 0x0000000304007986 */ /* 0x008fe2000c101908 */
[----:B------:R-:W-:Y:S05]  /*02a0*/  EXIT ;  /* 0x000000000000794d */ /* 0x000fea0003800000 */
.L_x_22:
        /* <DEDUP_REMOVED lines=13> */
.L_x_30:


//--------------------- .nv.shared._Z9reduce_v9ILj256ELj4EEvPfS0_m --------------------------
	.section	.nv.shared._Z9reduce_v9ILj256ELj4EEvPfS0_m,"aw",@nobits
	.sectionflags	@""
	.align	4
.nv.shared._Z9reduce_v9ILj256ELj4EEvPfS0_m:
	.zero		2048


//--------------------- .nv.shared.reserved.0     --------------------------
	.section	.nv.shared.reserved.0,"aw",@nobits
	.weak		__nv_reservedSMEM_offset_0_alias
	.size		__nv_reservedSMEM_offset_0_alias, 0, 64
	.other		__nv_reservedSMEM_offset_0_alias,@"STO_CUDA_RESERVED_SHARED STV_DEFAULT"
__nv_reservedSMEM_offset_0_alias:
	.zero		0
	.zero		64


//--------------------- .nv.shared._Z9reduce_v6PfS_m --------------------------
	.section	.nv.shared._Z9reduce_v6PfS_m,"aw",@nobits
	.sectionflags	@""
	.align	4
.nv.shared._Z9reduce_v6PfS_m:
	.zero		2048


//--------------------- .nv.shared._Z9reduce_v5PfS_m --------------------------
	.section	.nv.shared._Z9reduce_v5PfS_m,"aw",@nobits
	.sectionflags	@""
	.align	4
.nv.shared._Z9reduce_v5PfS_m:
	.zero		2048


//--------------------- .nv.shared._Z9reduce_v4PfS_m --------------------------
	.section	.nv.shared._Z9reduce_v4PfS_m,"aw",@nobits
	.sectionflags	@""
	.align	4
.nv.shared._Z9reduce_v4PfS_m:
	.zero		2048


//--------------------- .nv.shared._Z9reduce_v3PfS_m --------------------------
	.section	.nv.shared._Z9reduce_v3PfS_m,"aw",@nobits
	.sectionflags	@""
	.align	4
.nv.shared._Z9reduce_v3PfS_m:
	.zero		2048


//--------------------- .nv.shared._Z9reduce_v2PfS_m --------------------------
	.section	.nv.shared._Z9reduce_v2PfS_m,"aw",@nobits
	.sectionflags	@""
	.align	4
.nv.shared._Z9reduce_v2PfS_m:
	.zero		2048


//--------------------- .nv.constant0._Z9reduce_v9ILj256ELj4EEvPfS0_m --------------------------
	.section	.nv.constant0._Z9reduce_v9ILj256ELj4EEvPfS0_m,"a",@progbits
	.sectionflags	@""
	.align	4
.nv.constant0._Z9reduce_v9ILj256ELj4EEvPfS0_m:
	.zero		920


//--------------------- .nv.constant0._Z9reduce_v6PfS_m --------------------------
	.section	.nv.constant0._Z9reduce_v6PfS_m,"a",@progbits
	.sectionflags	@""
	.align	4
.nv.constant0._Z9reduce_v6PfS_m:
	.zero		920


//--------------------- .nv.constant0._Z9reduce_v5PfS_m --------------------------
	.section	.nv.constant0._Z9reduce_v5PfS_m,"a",@progbits
	.sectionflags	@""
	.align	4
.nv.constant0._Z9reduce_v5PfS_m:
	.zero		920


//--------------------- .nv.constant0._Z9reduce_v4PfS_m --------------------------
	.section	.nv.constant0._Z9reduce_v4PfS_m,"a",@progbits
	.sectionflags	@""
	.align	4
.nv.constant0._Z9reduce_v4PfS_m:
	.zero		920


//--------------------- .nv.constant0._Z9reduce_v3PfS_m --------------------------
	.section	.nv.constant0._Z9reduce_v3PfS_m,"a",@progbits
	.sectionflags	@""
	.align	4
.nv.constant0._Z9reduce_v3PfS_m:
	.zero		920


//--------------------- .nv.constant0._Z9reduce_v2PfS_m --------------------------
	.section	.nv.constant0._Z9reduce_v2PfS_m,"a",@progbits
	.sectionflags	@""
	.align	4
.nv.constant0._Z9reduce_v2PfS_m:
	.zero		920


//--------------------- .nv.constant0._Z9reduce_v1PfS_m --------------------------
	.section	.nv.constant0._Z9reduce_v1PfS_m,"a",@progbits
	.sectionflags	@""
	.align	4
.nv.constant0._Z9reduce_v1PfS_m:
	.zero		920


//--------------------- SYMBOLS --------------------------

	.type		.nv.reservedSmem.offset0,@object
	.size		.nv.reservedSmem.offset0,0x4
	.type		.nv.reservedSmem.cap,@object
	.size		.nv.reservedSmem.cap,0x4
